// auto-generated by cutlass_sweep.gemm — config: {"arch": "sm_100", "cluster_m": 8, "cluster_n": 1, "dtype": "bf16", "dtype_b": "bf16", "layout": "nt", "stages": 0, "tile_k": 32, "tile_m": 64, "tile_n": 128}
#include "cutlass/cutlass.h"
#include "cutlass/gemm/collective/collective_builder.hpp"
#include "cutlass/gemm/device/gemm_universal_adapter.h"
#include "cutlass/gemm/kernel/gemm_universal.hpp"
#include "cutlass/epilogue/collective/collective_builder.hpp"

using ElemA = cutlass::bfloat16_t;
using ElemB = cutlass::bfloat16_t;
using ElemCD = cutlass::bfloat16_t;
using Acc  = float;
using TileShape    = cute::Shape<cute::_64, cute::_128, cute::_32>;
using ClusterShape = cute::Shape<cute::_8, cute::_1, cute::_1>;

using CollectiveEpilogue = typename cutlass::epilogue::collective::CollectiveBuilder<
    cutlass::arch::Sm100, cutlass::arch::OpClassTensorOp,
    TileShape, ClusterShape,
    cutlass::epilogue::collective::EpilogueTileAuto,
    Acc, Acc,
    ElemCD, cutlass::layout::RowMajor, 128 / cutlass::sizeof_bits<ElemCD>::value,
    ElemCD, cutlass::layout::RowMajor, 128 / cutlass::sizeof_bits<ElemCD>::value,
    cutlass::epilogue::collective::EpilogueScheduleAuto
  >::CollectiveOp;

using CollectiveMainloop = typename cutlass::gemm::collective::CollectiveBuilder<
    cutlass::arch::Sm100, cutlass::arch::OpClassTensorOp,
    ElemA, cutlass::layout::RowMajor, 128 / cutlass::sizeof_bits<ElemA>::value,
    ElemB, cutlass::layout::ColumnMajor, 128 / cutlass::sizeof_bits<ElemB>::value,
    Acc,
    TileShape, ClusterShape,
    cutlass::gemm::collective::StageCountAutoCarveout<static_cast<int>(sizeof(typename CollectiveEpilogue::SharedStorage))>,
    cutlass::gemm::collective::KernelScheduleAuto
  >::CollectiveOp;

using GemmKernel = cutlass::gemm::kernel::GemmUniversal<
    cute::Shape<int,int,int,int>,
    CollectiveMainloop,
    CollectiveEpilogue
>;
using Gemm = cutlass::gemm::device::GemmUniversalAdapter<GemmKernel>;

// Force the device kernel symbol into the cubin without needing a host main.
auto* _anchor = &cutlass::device_kernel<GemmKernel>;


// ===== COMPILED SASS (sm_100a) =====

	.target	sm_100a

	.elftype	@"ET_EXEC"


//--------------------- .note.nv.tkinfo           --------------------------
	.section	.note.nv.tkinfo,"",@"SHT_NOTE"
	.sectionflags	@"SHF_NOTE_NV_TKINFO"
	.tkinfo
        /*0018*/ 	.word	0x00000002
        /*0030*/ 	.string	""
        /*0030*/ 	.string	"ptxas"
        /*0030*/ 	.string	"Cuda compilation tools, release 13.0, V13.0.88"
        /*0030*/ 	.string	"Build cuda_13.0.r13.0/compiler.36424714_0"
        /*0030*/ 	.string	"-arch sm_100a -m 64 "



//--------------------- .note.nv.cuinfo           --------------------------
	.section	.note.nv.cuinfo,"",@"SHT_NOTE"
	.sectionflags	@"SHF_NOTE_NV_CUINFO"
        /*0018*/ 	.short	0x0002
        /*001a*/ 	.short	0x0064
        /*001c*/ 	.short	0x0082
	.zero		2


//--------------------- .nv.info                  --------------------------
	.section	.nv.info,"",@"SHT_CUDA_INFO"
	.align	4


	//----- nvinfo : EIATTR_REGCOUNT
	.align		4
        /*0000*/ 	.byte	0x04, 0x2f
        /*0002*/ 	.short	(.L_19 - .L_18)
	.align		4
.L_18:
        /*0004*/ 	.word	index@(_ZN7cutlass13device_kernelINS_4gemm6kernel13GemmUniversalIN4cute5tupleIJiiiiEEENS1_10collective13CollectiveMmaINS1_35MainloopSm100TmaUmmaWarpSpecializedILi17ELi2ELi4ENS5_IJNS4_1CILi8EEENSA_ILi1EEESC_EEEEENS5_IJNSA_ILi64EEENSA_ILi128EEENSA_ILi32EEEEEENS_10bfloat16_tENS5_IJlSC_lEEESJ_SK_NS4_8TiledMMAINS4_8MMA_AtomIJNS4_20SM100_MMA_F16BF16_SSISJ_SJ_fLi64ELi128ELNS4_4UMMA5MajorE0ELSP_0ELNSO_7ScaleInE0ELSQ_0EEEEEENS4_6LayoutINS5_IJSC_SC_SC_EEENS5_IJNSA_ILi0EEESV_SV_EEEEENS5_IJNS4_10UnderscoreESY_SY_EEEEENS4_13SM90_TMA_LOADENS4_14ComposedLayoutINS4_7SwizzleILi2ELi4ELi3EEENS4_18smem_ptr_flag_bitsILi16EEENST_INS5_IJSB_SH_EEENS5_IJSH_SC_EEEEEEEvNS4_8identityENS4_23SM90_TMA_LOAD_MULTICASTES1A_vS1B_EENS_8epilogue10collective18CollectiveEpilogueINS1E_23Sm100TmaWarpSpecializedILi4ELi2ELi16ELb1ELb0EEEJSI_NS5_IJNST_ISF_SC_EENST_ISH_SC_EEEEESJ_SK_SJ_SK_NS1E_6fusion15FusionCallbacksIS1I_NS1M_17LinearCombinationISJ_fSJ_fLNS_15FloatRoundStyleE2EEESI_S1L_JEEENS4_5SM1004TMEM4LOAD26SM100_TMEM_LOAD_16dp256b4xES11_S1A_NS4_17SM75_U32x4_LDSM_NENS4_14SM90_TMA_STOREES1A_NS4_17SM90_U32x4_STSM_NENS4_39AutoVectorizingCopyWithAssumedAlignmentILi128EEEEEEvvEEEEvNT_6ParamsE)
        /*0008*/ 	.word	0x00000044


	//----- nvinfo : EIATTR_FRAME_SIZE
	.align		4
.L_19:
        /*000c*/ 	.byte	0x04, 0x11
        /*000e*/ 	.short	(.L_21 - .L_20)
	.align		4
.L_20:
        /*0010*/ 	.word	index@($__internal_2_$__cuda_sm10x_tcgen05_guardrail_trap_unallocated_columns_being_dealloced)
        /*0014*/ 	.word	0x00000000


	//----- nvinfo : EIATTR_FRAME_SIZE
	.align		4
.L_21:
        /*0018*/ 	.byte	0x04, 0x11
        /*001a*/ 	.short	(.L_23 - .L_22)
	.align		4
.L_22:
        /*001c*/ 	.word	index@($__internal_1_$__cuda_sm10x_tcgen05_guardrail_trap_phase_invalid_during_alloc)
        /*0020*/ 	.word	0x00000000


	//----- nvinfo : EIATTR_FRAME_SIZE
	.align		4
.L_23:
        /*0024*/ 	.byte	0x04, 0x11
        /*0026*/ 	.short	(.L_25 - .L_24)
	.align		4
.L_24:
        /*0028*/ 	.word	index@($__internal_0_$__cuda_sm10x_tcgen05_guardrail_trap_col_being_dealloced_not_returned_by_alloc)
        /*002c*/ 	.word	0x00000000


	//----- nvinfo : EIATTR_FRAME_SIZE
	.align		4
.L_25:
        /*0030*/ 	.byte	0x04, 0x11
        /*0032*/ 	.short	(.L_27 - .L_26)
	.align		4
.L_26:
        /*0034*/ 	.word	index@(_ZN7cutlass13device_kernelINS_4gemm6kernel13GemmUniversalIN4cute5tupleIJiiiiEEENS1_10collective13CollectiveMmaINS1_35MainloopSm100TmaUmmaWarpSpecializedILi17ELi2ELi4ENS5_IJNS4_1CILi8EEENSA_ILi1EEESC_EEEEENS5_IJNSA_ILi64EEENSA_ILi128EEENSA_ILi32EEEEEENS_10bfloat16_tENS5_IJlSC_lEEESJ_SK_NS4_8TiledMMAINS4_8MMA_AtomIJNS4_20SM100_MMA_F16BF16_SSISJ_SJ_fLi64ELi128ELNS4_4UMMA5MajorE0ELSP_0ELNSO_7ScaleInE0ELSQ_0EEEEEENS4_6LayoutINS5_IJSC_SC_SC_EEENS5_IJNSA_ILi0EEESV_SV_EEEEENS5_IJNS4_10UnderscoreESY_SY_EEEEENS4_13SM90_TMA_LOADENS4_14ComposedLayoutINS4_7SwizzleILi2ELi4ELi3EEENS4_18smem_ptr_flag_bitsILi16EEENST_INS5_IJSB_SH_EEENS5_IJSH_SC_EEEEEEEvNS4_8identityENS4_23SM90_TMA_LOAD_MULTICASTES1A_vS1B_EENS_8epilogue10collective18CollectiveEpilogueINS1E_23Sm100TmaWarpSpecializedILi4ELi2ELi16ELb1ELb0EEEJSI_NS5_IJNST_ISF_SC_EENST_ISH_SC_EEEEESJ_SK_SJ_SK_NS1E_6fusion15FusionCallbacksIS1I_NS1M_17LinearCombinationISJ_fSJ_fLNS_15FloatRoundStyleE2EEESI_S1L_JEEENS4_5SM1004TMEM4LOAD26SM100_TMEM_LOAD_16dp256b4xES11_S1A_NS4_17SM75_U32x4_LDSM_NENS4_14SM90_TMA_STOREES1A_NS4_17SM90_U32x4_STSM_NENS4_39AutoVectorizingCopyWithAssumedAlignmentILi128EEEEEEvvEEEEvNT_6ParamsE)
        /*0038*/ 	.word	0x00000000


	//----- nvinfo : EIATTR_MIN_STACK_SIZE
	.align		4
.L_27:
        /*003c*/ 	.byte	0x04, 0x12
        /*003e*/ 	.short	(.L_29 - .L_28)
	.align		4
.L_28:
        /*0040*/ 	.word	index@(_ZN7cutlass13device_kernelINS_4gemm6kernel13GemmUniversalIN4cute5tupleIJiiiiEEENS1_10collective13CollectiveMmaINS1_35MainloopSm100TmaUmmaWarpSpecializedILi17ELi2ELi4ENS5_IJNS4_1CILi8EEENSA_ILi1EEESC_EEEEENS5_IJNSA_ILi64EEENSA_ILi128EEENSA_ILi32EEEEEENS_10bfloat16_tENS5_IJlSC_lEEESJ_SK_NS4_8TiledMMAINS4_8MMA_AtomIJNS4_20SM100_MMA_F16BF16_SSISJ_SJ_fLi64ELi128ELNS4_4UMMA5MajorE0ELSP_0ELNSO_7ScaleInE0ELSQ_0EEEEEENS4_6LayoutINS5_IJSC_SC_SC_EEENS5_IJNSA_ILi0EEESV_SV_EEEEENS5_IJNS4_10UnderscoreESY_SY_EEEEENS4_13SM90_TMA_LOADENS4_14ComposedLayoutINS4_7SwizzleILi2ELi4ELi3EEENS4_18smem_ptr_flag_bitsILi16EEENST_INS5_IJSB_SH_EEENS5_IJSH_SC_EEEEEEEvNS4_8identityENS4_23SM90_TMA_LOAD_MULTICASTES1A_vS1B_EENS_8epilogue10collective18CollectiveEpilogueINS1E_23Sm100TmaWarpSpecializedILi4ELi2ELi16ELb1ELb0EEEJSI_NS5_IJNST_ISF_SC_EENST_ISH_SC_EEEEESJ_SK_SJ_SK_NS1E_6fusion15FusionCallbacksIS1I_NS1M_17LinearCombinationISJ_fSJ_fLNS_15FloatRoundStyleE2EEESI_S1L_JEEENS4_5SM1004TMEM4LOAD26SM100_TMEM_LOAD_16dp256b4xES11_S1A_NS4_17SM75_U32x4_LDSM_NENS4_14SM90_TMA_STOREES1A_NS4_17SM90_U32x4_STSM_NENS4_39AutoVectorizingCopyWithAssumedAlignmentILi128EEEEEEvvEEEEvNT_6ParamsE)
        /*0044*/ 	.word	0x00000000
.L_29:


//--------------------- .nv.compat                --------------------------
	.section	.nv.compat,"",@"SHT_CUDA_COMPAT_INFO"
	.align	4
        /*0000*/ 	.byte	0x02, 0x09, 0x01, 0x00, 0x02, 0x02, 0x02, 0x00, 0x02, 0x05, 0x05, 0x00, 0x03, 0x07, 0x01, 0x01
        /*0010*/ 	.byte	0x02, 0x03, 0x01, 0x00, 0x02, 0x06, 0x01, 0x00, 0x04, 0x0b, 0x08, 0x00, 0x09, 0x00, 0x00, 0x00
        /*0020*/ 	.byte	0x00, 0x00, 0x00, 0x00


//--------------------- .nv.info._ZN7cutlass13device_kernelINS_4gemm6kernel13GemmUniversalIN4cute5tupleIJiiiiEEENS1_10collective13CollectiveMmaINS1_35MainloopSm100TmaUmmaWarpSpecializedILi17ELi2ELi4ENS5_IJNS4_1CILi8EEENSA_ILi1EEESC_EEEEENS5_IJNSA_ILi64EEENSA_ILi128EEENSA_ILi32EEEEEENS_10bfloat16_tENS5_IJlSC_lEEESJ_SK_NS4_8TiledMMAINS4_8MMA_AtomIJNS4_20SM100_MMA_F16BF16_SSISJ_SJ_fLi64ELi128ELNS4_4UMMA5MajorE0ELSP_0ELNSO_7ScaleInE0ELSQ_0EEEEEENS4_6LayoutINS5_IJSC_SC_SC_EEENS5_IJNSA_ILi0EEESV_SV_EEEEENS5_IJNS4_10UnderscoreESY_SY_EEEEENS4_13SM90_TMA_LOADENS4_14ComposedLayoutINS4_7SwizzleILi2ELi4ELi3EEENS4_18smem_ptr_flag_bitsILi16EEENST_INS5_IJSB_SH_EEENS5_IJSH_SC_EEEEEEEvNS4_8identityENS4_23SM90_TMA_LOAD_MULTICASTES1A_vS1B_EENS_8epilogue10collective18CollectiveEpilogueINS1E_23Sm100TmaWarpSpecializedILi4ELi2ELi16ELb1ELb0EEEJSI_NS5_IJNST_ISF_SC_EENST_ISH_SC_EEEEESJ_SK_SJ_SK_NS1E_6fusion15FusionCallbacksIS1I_NS1M_17LinearCombinationISJ_fSJ_fLNS_15FloatRoundStyleE2EEESI_S1L_JEEENS4_5SM1004TMEM4LOAD26SM100_TMEM_LOAD_16dp256b4xES11_S1A_NS4_17SM75_U32x4_LDSM_NENS4_14SM90_TMA_STOREES1A_NS4_17SM90_U32x4_STSM_NENS4_39AutoVectorizingCopyWithAssumedAlignmentILi128EEEEEEvvEEEEvNT_6ParamsE --------------------------
	.section	.nv.info._ZN7cutlass13device_kernelINS_4gemm6kernel13GemmUniversalIN4cute5tupleIJiiiiEEENS1_10collective13CollectiveMmaINS1_35MainloopSm100TmaUmmaWarpSpecializedILi17ELi2ELi4ENS5_IJNS4_1CILi8EEENSA_ILi1EEESC_EEEEENS5_IJNSA_ILi64EEENSA_ILi128EEENSA_ILi32EEEEEENS_10bfloat16_tENS5_IJlSC_lEEESJ_SK_NS4_8TiledMMAINS4_8MMA_AtomIJNS4_20SM100_MMA_F16BF16_SSISJ_SJ_fLi64ELi128ELNS4_4UMMA5MajorE0ELSP_0ELNSO_7ScaleInE0ELSQ_0EEEEEENS4_6LayoutINS5_IJSC_SC_SC_EEENS5_IJNSA_ILi0EEESV_SV_EEEEENS5_IJNS4_10UnderscoreESY_SY_EEEEENS4_13SM90_TMA_LOADENS4_14ComposedLayoutINS4_7SwizzleILi2ELi4ELi3EEENS4_18smem_ptr_flag_bitsILi16EEENST_INS5_IJSB_SH_EEENS5_IJSH_SC_EEEEEEEvNS4_8identityENS4_23SM90_TMA_LOAD_MULTICASTES1A_vS1B_EENS_8epilogue10collective18CollectiveEpilogueINS1E_23Sm100TmaWarpSpecializedILi4ELi2ELi16ELb1ELb0EEEJSI_NS5_IJNST_ISF_SC_EENST_ISH_SC_EEEEESJ_SK_SJ_SK_NS1E_6fusion15FusionCallbacksIS1I_NS1M_17LinearCombinationISJ_fSJ_fLNS_15FloatRoundStyleE2EEESI_S1L_JEEENS4_5SM1004TMEM4LOAD26SM100_TMEM_LOAD_16dp256b4xES11_S1A_NS4_17SM75_U32x4_LDSM_NENS4_14SM90_TMA_STOREES1A_NS4_17SM90_U32x4_STSM_NENS4_39AutoVectorizingCopyWithAssumedAlignmentILi128EEEEEEvvEEEEvNT_6ParamsE,"",@"SHT_CUDA_INFO"
	.sectionflags	@""
	.align	4


	//----- nvinfo : EIATTR_CUDA_API_VERSION
	.align		4
        /*0000*/ 	.byte	0x04, 0x37
        /*0002*/ 	.short	(.L_31 - .L_30)
.L_30:
        /*0004*/ 	.word	0x00000082


	//----- nvinfo : EIATTR_KPARAM_INFO
	.align		4
.L_31:
        /*0008*/ 	.byte	0x04, 0x17
        /*000a*/ 	.short	(.L_33 - .L_32)
.L_32:
        /*000c*/ 	.word	0x00000000
        /*0010*/ 	.short	0x0000
        /*0012*/ 	.short	0x0000
        /*0014*/ 	.byte	0x00, 0xf0, 0x01, 0x20


	//----- nvinfo : EIATTR_AT_ENTRY_FRAGMENTS
	.align		4
.L_33:
        /*0018*/ 	.byte	0x04, 0x4f
        /*001a*/ 	.short	(.L_35 - .L_34)


	//   ....[0]....
.L_34:
        /*001c*/ 	.word	0x00000006


	//----- nvinfo : EIATTR_RESERVED_SMEM_USED
	.align		4
.L_35:
        /*0020*/ 	.byte	0x01, 0x41
	.zero		2


	//----- nvinfo : EIATTR_SPARSE_MMA_MASK
	.align		4
        /*0024*/ 	.byte	0x03, 0x50
        /*0026*/ 	.short	0x0000


	//----- nvinfo : EIATTR_TCGEN05_1CTA_USED
	.align		4
        /*0028*/ 	.byte	0x01, 0x51
	.zero		2


	//----- nvinfo : EIATTR_MAXREG_COUNT
	.align		4
        /*002c*/ 	.byte	0x03, 0x1b
        /*002e*/ 	.short	0x00ff


	//----- nvinfo : EIATTR_NUM_BARRIERS
	.align		4
        /*0030*/ 	.byte	0x02, 0x4c
        /*0032*/ 	.byte	0x07
	.zero		1


	//----- nvinfo : EIATTR_EXTERNS
	.align		4
        /*0034*/ 	.byte	0x04, 0x0f
        /*0036*/ 	.short	(.L_37 - .L_36)


	//   ....[0]....
	.align		4
.L_36:
        /*0038*/ 	.word	index@(__assertfail)


	//----- nvinfo : EIATTR_MERCURY_ISA_VERSION
	.align		4
.L_37:
        /*003c*/ 	.byte	0x03, 0x5f
        /*003e*/ 	.short	0x0101


	//----- nvinfo : EIATTR_INT_WARP_WIDE_INSTR_OFFSETS
	.align		4
        /*0040*/ 	.byte	0x04, 0x31
        /*0042*/ 	.short	(.L_39 - .L_38)


	//   ....[0]....
.L_38:
        /*0044*/ 	.word	0x00004670


	//   ....[1]....
        /*0048*/ 	.word	0x000046a0


	//   ....[2]....
        /*004c*/ 	.word	0x000046c0


	//   ....[3]....
        /*0050*/ 	.word	0x000052d0


	//   ....[4]....
        /*0054*/ 	.word	0x00005330


	//   ....[5]....
        /*0058*/ 	.word	0x00005410


	//   ....[6]....
        /*005c*/ 	.word	0x00005490


	//   ....[7]....
        /*0060*/ 	.word	0x00005580


	//   ....[8]....
        /*0064*/ 	.word	0x00005610


	//   ....[9]....
        /*0068*/ 	.word	0x00005700


	//   ....[10]....
        /*006c*/ 	.word	0x000057b0


	//----- nvinfo : EIATTR_COOP_GROUP_MASK_REGIDS
	.align		4
.L_39:
        /*0070*/ 	.byte	0x04, 0x29
        /*0072*/ 	.short	(.L_41 - .L_40)


	//   ....[0]....
.L_40:
        /*0074*/ 	.word	0xffffffff


	//   ....[1]....
        /*0078*/ 	.word	0xffffffff


	//   ....[2]....
        /*007c*/ 	.word	0xffffffff


	//   ....[3]....
        /*0080*/ 	.word	0xffffffff


	//   ....[4]....
        /*0084*/ 	.word	0xffffffff


	//   ....[5]....
        /*0088*/ 	.word	0xffffffff


	//   ....[6]....
        /*008c*/ 	.word	0xffffffff


	//   ....[7]....
        /*0090*/ 	.word	0xffffffff


	//   ....[8]....
        /*0094*/ 	.word	0xffffffff


	//   ....[9]....
        /*0098*/ 	.word	0xffffffff


	//   ....[10]....
        /*009c*/ 	.word	0xffffffff


	//   ....[11]....
        /*00a0*/ 	.word	0xffffffff


	//   ....[12]....
        /*00a4*/ 	.word	0xffffffff


	//   ....[13]....
        /*00a8*/ 	.word	0xffffffff


	//----- nvinfo : EIATTR_COOP_GROUP_INSTR_OFFSETS
	.align		4
.L_41:
        /*00ac*/ 	.byte	0x04, 0x28
        /*00ae*/ 	.short	(.L_43 - .L_42)


	//   ....[0]....
.L_42:
        /*00b0*/ 	.word	0x00000080


	//   ....[1]....
        /*00b4*/ 	.word	0x000004f0


	//   ....[2]....
        /*00b8*/ 	.word	0x00000850


	//   ....[3]....
        /*00bc*/ 	.word	0x000009f0


	//   ....[4]....
        /*00c0*/ 	.word	0x00000af0


	//   ....[5]....
        /*00c4*/ 	.word	0x00000c60


	//   ....[6]....
        /*00c8*/ 	.word	0x00000e00


	//   ....[7]....
        /*00cc*/ 	.word	0x00000fc0


	//   ....[8]....
        /*00d0*/ 	.word	0x00002300


	//   ....[9]....
        /*00d4*/ 	.word	0x00003940


	//   ....[10]....
        /*00d8*/ 	.word	0x00003b50


	//   ....[11]....
        /*00dc*/ 	.word	0x00003b80


	//   ....[12]....
        /*00e0*/ 	.word	0x00004550


	//   ....[13]....
        /*00e4*/ 	.word	0x00004780


	//----- nvinfo : EIATTR_VRC_CTA_INIT_COUNT
	.align		4
.L_43:
        /*00e8*/ 	.byte	0x02, 0x4a
        /*00ea*/ 	.byte	0x80
	.zero		1


	//----- nvinfo : EIATTR_SYSCALL_OFFSETS
	.align		4
        /*00ec*/ 	.byte	0x04, 0x46
        /*00ee*/ 	.short	(.L_45 - .L_44)


	//   ....[0]....
.L_44:
        /*00f0*/ 	.word	0x00006440


	//   ....[1]....
        /*00f4*/ 	.word	0x00006530


	//   ....[2]....
        /*00f8*/ 	.word	0x00006cc0


	//   ....[3]....
        /*00fc*/ 	.word	0x00007570


	//   ....[4]....
        /*0100*/ 	.word	0x00007e00


	//   ....[5]....
        /*0104*/ 	.word	0x00008680


	//----- nvinfo : EIATTR_MBARRIER_INSTR_OFFSETS
	.align		4
.L_45:
        /*0108*/ 	.byte	0x04, 0x39
        /*010a*/ 	.short	(.L_47 - .L_46)


	//   ....[0]....
.L_46:
        /*010c*/ 	.word	0x00000610
        /*0110*/ 	.word	0x000000ff
        /*0114*/ 	.word	0x00000000
        /*0118*/ 	.short	0x0100
        /*011a*/ 	.byte	0x04
	.zero		1


	//   ....[1]....
        /*011c*/ 	.word	0x00000620
        /*0120*/ 	.word	0x000000ff
        /*0124*/ 	.word	0x00000088
        /*0128*/ 	.short	0x0100
        /*012a*/ 	.byte	0x04
	.zero		1


	//   ....[2]....
        /*012c*/ 	.word	0x00000630
        /*0130*/ 	.word	0x000000ff
        /*0134*/ 	.word	0x00000008
        /*0138*/ 	.short	0x0100
        /*013a*/ 	.byte	0x04
	.zero		1


	//   ....[3]....
        /*013c*/ 	.word	0x00000640
        /*0140*/ 	.word	0x000000ff
        /*0144*/ 	.word	0x00000090
        /*0148*/ 	.short	0x0100
        /*014a*/ 	.byte	0x04
	.zero		1


	//   ....[4]....
        /*014c*/ 	.word	0x00000650
        /*0150*/ 	.word	0x000000ff
        /*0154*/ 	.word	0x00000010
        /*0158*/ 	.short	0x0100
        /*015a*/ 	.byte	0x04
	.zero		1


	//   ....[5]....
        /*015c*/ 	.word	0x00000660
        /*0160*/ 	.word	0x000000ff
        /*0164*/ 	.word	0x00000098
        /*0168*/ 	.short	0x0100
        /*016a*/ 	.byte	0x04
	.zero		1


	//   ....[6]....
        /*016c*/ 	.word	0x00000670
        /*0170*/ 	.word	0x000000ff
        /*0174*/ 	.word	0x00000018
        /*0178*/ 	.short	0x0100
        /*017a*/ 	.byte	0x04
	.zero		1


	//   ....[7]....
        /*017c*/ 	.word	0x00000680
        /*0180*/ 	.word	0x000000ff
        /*0184*/ 	.word	0x000000a0
        /*0188*/ 	.short	0x0100
        /*018a*/ 	.byte	0x04
	.zero		1


	//   ....[8]....
        /*018c*/ 	.word	0x00000690
        /*0190*/ 	.word	0x000000ff
        /*0194*/ 	.word	0x00000020
        /*0198*/ 	.short	0x0100
        /*019a*/ 	.byte	0x04
	.zero		1


	//   ....[9]....
        /*019c*/ 	.word	0x000006a0
        /*01a0*/ 	.word	0x000000ff
        /*01a4*/ 	.word	0x000000a8
        /*01a8*/ 	.short	0x0100
        /*01aa*/ 	.byte	0x04
	.zero		1


	//   ....[10]....
        /*01ac*/ 	.word	0x000006b0
        /*01b0*/ 	.word	0x000000ff
        /*01b4*/ 	.word	0x00000028
        /*01b8*/ 	.short	0x0100
        /*01ba*/ 	.byte	0x04
	.zero		1


	//   ....[11]....
        /*01bc*/ 	.word	0x000006c0
        /*01c0*/ 	.word	0x000000ff
        /*01c4*/ 	.word	0x000000b0
        /*01c8*/ 	.short	0x0100
        /*01ca*/ 	.byte	0x04
	.zero		1


	//   ....[12]....
        /*01cc*/ 	.word	0x000006d0
        /*01d0*/ 	.word	0x000000ff
        /*01d4*/ 	.word	0x00000030
        /*01d8*/ 	.short	0x0100
        /*01da*/ 	.byte	0x04
	.zero		1


	//   ....[13]....
        /*01dc*/ 	.word	0x000006e0
        /*01e0*/ 	.word	0x000000ff
        /*01e4*/ 	.word	0x000000b8
        /*01e8*/ 	.short	0x0100
        /*01ea*/ 	.byte	0x04
	.zero		1


	//   ....[14]....
        /*01ec*/ 	.word	0x000006f0
        /*01f0*/ 	.word	0x000000ff
        /*01f4*/ 	.word	0x00000038
        /*01f8*/ 	.short	0x0100
        /*01fa*/ 	.byte	0x04
	.zero		1


	//   ....[15]....
        /*01fc*/ 	.word	0x00000700
        /*0200*/ 	.word	0x000000ff
        /*0204*/ 	.word	0x000000c0
        /*0208*/ 	.short	0x0100
        /*020a*/ 	.byte	0x04
	.zero		1


	//   ....[16]....
        /*020c*/ 	.word	0x00000710
        /*0210*/ 	.word	0x000000ff
        /*0214*/ 	.word	0x00000040
        /*0218*/ 	.short	0x0100
        /*021a*/ 	.byte	0x04
	.zero		1


	//   ....[17]....
        /*021c*/ 	.word	0x00000720
        /*0220*/ 	.word	0x000000ff
        /*0224*/ 	.word	0x000000c8
        /*0228*/ 	.short	0x0100
        /*022a*/ 	.byte	0x04
	.zero		1


	//   ....[18]....
        /*022c*/ 	.word	0x00000730
        /*0230*/ 	.word	0x000000ff
        /*0234*/ 	.word	0x00000048
        /*0238*/ 	.short	0x0100
        /*023a*/ 	.byte	0x04
	.zero		1


	//   ....[19]....
        /*023c*/ 	.word	0x00000740
        /*0240*/ 	.word	0x000000ff
        /*0244*/ 	.word	0x000000d0
        /*0248*/ 	.short	0x0100
        /*024a*/ 	.byte	0x04
	.zero		1


	//   ....[20]....
        /*024c*/ 	.word	0x00000750
        /*0250*/ 	.word	0x000000ff
        /*0254*/ 	.word	0x00000050
        /*0258*/ 	.short	0x0100
        /*025a*/ 	.byte	0x04
	.zero		1


	//   ....[21]....
        /*025c*/ 	.word	0x00000760
        /*0260*/ 	.word	0x000000ff
        /*0264*/ 	.word	0x000000d8
        /*0268*/ 	.short	0x0100
        /*026a*/ 	.byte	0x04
	.zero		1


	//   ....[22]....
        /*026c*/ 	.word	0x00000770
        /*0270*/ 	.word	0x000000ff
        /*0274*/ 	.word	0x00000058
        /*0278*/ 	.short	0x0100
        /*027a*/ 	.byte	0x04
	.zero		1


	//   ....[23]....
        /*027c*/ 	.word	0x00000780
        /*0280*/ 	.word	0x000000ff
        /*0284*/ 	.word	0x000000e0
        /*0288*/ 	.short	0x0100
        /*028a*/ 	.byte	0x04
	.zero		1


	//   ....[24]....
        /*028c*/ 	.word	0x00000790
        /*0290*/ 	.word	0x000000ff
        /*0294*/ 	.word	0x00000060
        /*0298*/ 	.short	0x0100
        /*029a*/ 	.byte	0x04
	.zero		1


	//   ....[25]....
        /*029c*/ 	.word	0x000007a0
        /*02a0*/ 	.word	0x000000ff
        /*02a4*/ 	.word	0x000000e8
        /*02a8*/ 	.short	0x0100
        /*02aa*/ 	.byte	0x04
	.zero		1


	//   ....[26]....
        /*02ac*/ 	.word	0x000007b0
        /*02b0*/ 	.word	0x000000ff
        /*02b4*/ 	.word	0x00000068
        /*02b8*/ 	.short	0x0100
        /*02ba*/ 	.byte	0x04
	.zero		1


	//   ....[27]....
        /*02bc*/ 	.word	0x000007c0
        /*02c0*/ 	.word	0x000000ff
        /*02c4*/ 	.word	0x000000f0
        /*02c8*/ 	.short	0x0100
        /*02ca*/ 	.byte	0x04
	.zero		1


	//   ....[28]....
        /*02cc*/ 	.word	0x000007d0
        /*02d0*/ 	.word	0x000000ff
        /*02d4*/ 	.word	0x00000070
        /*02d8*/ 	.short	0x0100
        /*02da*/ 	.byte	0x04
	.zero		1


	//   ....[29]....
        /*02dc*/ 	.word	0x000007e0
        /*02e0*/ 	.word	0x000000ff
        /*02e4*/ 	.word	0x000000f8
        /*02e8*/ 	.short	0x0100
        /*02ea*/ 	.byte	0x04
	.zero		1


	//   ....[30]....
        /*02ec*/ 	.word	0x000007f0
        /*02f0*/ 	.word	0x000000ff
        /*02f4*/ 	.word	0x00000078
        /*02f8*/ 	.short	0x0100
        /*02fa*/ 	.byte	0x04
	.zero		1


	//   ....[31]....
        /*02fc*/ 	.word	0x00000800
        /*0300*/ 	.word	0x000000ff
        /*0304*/ 	.word	0x00000100
        /*0308*/ 	.short	0x0100
        /*030a*/ 	.byte	0x04
	.zero		1


	//   ....[32]....
        /*030c*/ 	.word	0x00000810
        /*0310*/ 	.word	0x000000ff
        /*0314*/ 	.word	0x00000080
        /*0318*/ 	.short	0x0100
        /*031a*/ 	.byte	0x04
	.zero		1


	//   ....[33]....
        /*031c*/ 	.word	0x00000820
        /*0320*/ 	.word	0x000000ff
        /*0324*/ 	.word	0x00000108
        /*0328*/ 	.short	0x0100
        /*032a*/ 	.byte	0x04
	.zero		1


	//   ....[34]....
        /*032c*/ 	.word	0x00000960
        /*0330*/ 	.word	0x000000ff
        /*0334*/ 	.word	0x00000110
        /*0338*/ 	.short	0x0100
        /*033a*/ 	.byte	0x04
	.zero		1


	//   ....[35]....
        /*033c*/ 	.word	0x00000970
        /*0340*/ 	.word	0x000000ff
        /*0344*/ 	.word	0x00000130
        /*0348*/ 	.short	0x0100
        /*034a*/ 	.byte	0x04
	.zero		1


	//   ....[36]....
        /*034c*/ 	.word	0x00000980
        /*0350*/ 	.word	0x000000ff
        /*0354*/ 	.word	0x00000118
        /*0358*/ 	.short	0x0100
        /*035a*/ 	.byte	0x04
	.zero		1


	//   ....[37]....
        /*035c*/ 	.word	0x00000990
        /*0360*/ 	.word	0x000000ff
        /*0364*/ 	.word	0x00000138
        /*0368*/ 	.short	0x0100
        /*036a*/ 	.byte	0x04
	.zero		1


	//   ....[38]....
        /*036c*/ 	.word	0x000009a0
        /*0370*/ 	.word	0x000000ff
        /*0374*/ 	.word	0x00000120
        /*0378*/ 	.short	0x0100
        /*037a*/ 	.byte	0x04
	.zero		1


	//   ....[39]....
        /*037c*/ 	.word	0x000009b0
        /*0380*/ 	.word	0x000000ff
        /*0384*/ 	.word	0x00000140
        /*0388*/ 	.short	0x0100
        /*038a*/ 	.byte	0x04
	.zero		1


	//   ....[40]....
        /*038c*/ 	.word	0x000009c0
        /*0390*/ 	.word	0x000000ff
        /*0394*/ 	.word	0x00000128
        /*0398*/ 	.short	0x0100
        /*039a*/ 	.byte	0x04
	.zero		1


	//   ....[41]....
        /*039c*/ 	.word	0x000009d0
        /*03a0*/ 	.word	0x000000ff
        /*03a4*/ 	.word	0x00000148
        /*03a8*/ 	.short	0x0100
        /*03aa*/ 	.byte	0x04
	.zero		1


	//   ....[42]....
        /*03ac*/ 	.word	0x00000ac0
        /*03b0*/ 	.word	0x000000ff
        /*03b4*/ 	.word	0x00000150
        /*03b8*/ 	.short	0x0100
        /*03ba*/ 	.byte	0x06
	.zero		1


	//   ....[43]....
        /*03bc*/ 	.word	0x00000ad0
        /*03c0*/ 	.word	0x000000ff
        /*03c4*/ 	.word	0x00000158
        /*03c8*/ 	.short	0x0100
        /*03ca*/ 	.byte	0x06
	.zero		1


	//   ....[44]....
        /*03cc*/ 	.word	0x00000c10
        /*03d0*/ 	.word	0x000000ff
        /*03d4*/ 	.word	0x00000160
        /*03d8*/ 	.short	0x0100
        /*03da*/ 	.byte	0x06
	.zero		1


	//   ....[45]....
        /*03dc*/ 	.word	0x00000c20
        /*03e0*/ 	.word	0x000000ff
        /*03e4*/ 	.word	0x00000170
        /*03e8*/ 	.short	0x0100
        /*03ea*/ 	.byte	0x06
	.zero		1


	//   ....[46]....
        /*03ec*/ 	.word	0x00000c30
        /*03f0*/ 	.word	0x000000ff
        /*03f4*/ 	.word	0x00000168
        /*03f8*/ 	.short	0x0100
        /*03fa*/ 	.byte	0x06
	.zero		1


	//   ....[47]....
        /*03fc*/ 	.word	0x00000c40
        /*0400*/ 	.word	0x000000ff
        /*0404*/ 	.word	0x00000178
        /*0408*/ 	.short	0x0100
        /*040a*/ 	.byte	0x06
	.zero		1


	//   ....[48]....
        /*040c*/ 	.word	0x00000d70
        /*0410*/ 	.word	0x000000ff
        /*0414*/ 	.word	0x00000180
        /*0418*/ 	.short	0x0100
        /*041a*/ 	.byte	0x04
	.zero		1


	//   ....[49]....
        /*041c*/ 	.word	0x00000d80
        /*0420*/ 	.word	0x000000ff
        /*0424*/ 	.word	0x000001a0
        /*0428*/ 	.short	0x0100
        /*042a*/ 	.byte	0x04
	.zero		1


	//   ....[50]....
        /*042c*/ 	.word	0x00000d90
        /*0430*/ 	.word	0x000000ff
        /*0434*/ 	.word	0x00000188
        /*0438*/ 	.short	0x0100
        /*043a*/ 	.byte	0x04
	.zero		1


	//   ....[51]....
        /*043c*/ 	.word	0x00000da0
        /*0440*/ 	.word	0x000000ff
        /*0444*/ 	.word	0x000001a8
        /*0448*/ 	.short	0x0100
        /*044a*/ 	.byte	0x04
	.zero		1


	//   ....[52]....
        /*044c*/ 	.word	0x00000db0
        /*0450*/ 	.word	0x000000ff
        /*0454*/ 	.word	0x00000190
        /*0458*/ 	.short	0x0100
        /*045a*/ 	.byte	0x04
	.zero		1


	//   ....[53]....
        /*045c*/ 	.word	0x00000dc0
        /*0460*/ 	.word	0x000000ff
        /*0464*/ 	.word	0x000001b0
        /*0468*/ 	.short	0x0100
        /*046a*/ 	.byte	0x04
	.zero		1


	//   ....[54]....
        /*046c*/ 	.word	0x00000dd0
        /*0470*/ 	.word	0x000000ff
        /*0474*/ 	.word	0x00000198
        /*0478*/ 	.short	0x0100
        /*047a*/ 	.byte	0x04
	.zero		1


	//   ....[55]....
        /*047c*/ 	.word	0x00000de0
        /*0480*/ 	.word	0x000000ff
        /*0484*/ 	.word	0x000001b8
        /*0488*/ 	.short	0x0100
        /*048a*/ 	.byte	0x04
	.zero		1


	//   ....[56]....
        /*048c*/ 	.word	0x00000ed0
        /*0490*/ 	.word	0x000000ff
        /*0494*/ 	.word	0x000001c0
        /*0498*/ 	.short	0x0100
        /*049a*/ 	.byte	0x04
	.zero		1


	//   ....[57]....
        /*049c*/ 	.word	0x00000ee0
        /*04a0*/ 	.word	0x000000ff
        /*04a4*/ 	.word	0x000001d0
        /*04a8*/ 	.short	0x0100
        /*04aa*/ 	.byte	0x04
	.zero		1


	//   ....[58]....
        /*04ac*/ 	.word	0x00000ef0
        /*04b0*/ 	.word	0x000000ff
        /*04b4*/ 	.word	0x000001c8
        /*04b8*/ 	.short	0x0100
        /*04ba*/ 	.byte	0x04
	.zero		1


	//   ....[59]....
        /*04bc*/ 	.word	0x00000f00
        /*04c0*/ 	.word	0x000000ff
        /*04c4*/ 	.word	0x000001d8
        /*04c8*/ 	.short	0x0100
        /*04ca*/ 	.byte	0x04
	.zero		1


	//   ....[60]....
        /*04cc*/ 	.word	0x00001bc0
        /*04d0*/ 	.word	0x00000000
        /*04d4*/ 	.word	0x000001d0
        /*04d8*/ 	.short	0x010a
        /*04da*/ 	.byte	0xff
	.zero		1


	//   ....[61]....
        /*04dc*/ 	.word	0x00001bf0
        /*04e0*/ 	.word	0x00000000
        /*04e4*/ 	.word	0x000001c0
        /*04e8*/ 	.short	0x0101
        /*04ea*/ 	.byte	0xff
	.zero		1


	//   ....[62]....
        /*04ec*/ 	.word	0x00001ca0
        /*04f0*/ 	.word	0x000000ff
        /*04f4*/ 	.word	0x00000088
        /*04f8*/ 	.short	0x010a
        /*04fa*/ 	.byte	0x04
	.zero		1


	//   ....[63]....
        /*04fc*/ 	.word	0x00001d20
        /*0500*/ 	.word	0x000000ff
        /*0504*/ 	.word	0x00000088
        /*0508*/ 	.short	0x010a
        /*050a*/ 	.byte	0x21
	.zero		1


	//   ....[64]....
        /*050c*/ 	.word	0x00001eb0
        /*0510*/ 	.word	0x000000ff
        /*0514*/ 	.word	0x00000088
        /*0518*/ 	.short	0x010a
        /*051a*/ 	.byte	0x06
	.zero		1


	//   ....[65]....
        /*051c*/ 	.word	0x00001fc0
        /*0520*/ 	.word	0x000000ff
        /*0524*/ 	.word	0x00000158
        /*0528*/ 	.short	0x0101
        /*052a*/ 	.byte	0x0d
	.zero		1


	//   ....[66]....
        /*052c*/ 	.word	0x00001fe0
        /*0530*/ 	.word	0x000000ff
        /*0534*/ 	.word	0x00000088
        /*0538*/ 	.short	0x010a
        /*053a*/ 	.byte	0x04
	.zero		1


	//   ....[67]....
        /*053c*/ 	.word	0x00002060
        /*0540*/ 	.word	0x000000ff
        /*0544*/ 	.word	0x00000088
        /*0548*/ 	.short	0x010a
        /*054a*/ 	.byte	0x09
	.zero		1


	//   ....[68]....
        /*054c*/ 	.word	0x00002200
        /*0550*/ 	.word	0x000000ff
        /*0554*/ 	.word	0x00000088
        /*0558*/ 	.short	0x010a
        /*055a*/ 	.byte	0x07
	.zero		1


	//   ....[69]....
        /*055c*/ 	.word	0x00002330
        /*0560*/ 	.word	0x00000003
        /*0564*/ 	.word	0x00000160
        /*0568*/ 	.short	0x010a
        /*056a*/ 	.byte	0xff
	.zero		1


	//   ....[70]....
        /*056c*/ 	.word	0x00002480
        /*0570*/ 	.word	0x00000000
        /*0574*/ 	.word	0x00000000
        /*0578*/ 	.short	0x0101
        /*057a*/ 	.byte	0xff
	.zero		1


	//   ....[71]....
        /*057c*/ 	.word	0x00002a40
        /*0580*/ 	.word	0x000000ff
        /*0584*/ 	.word	0x00000000
        /*0588*/ 	.short	0x010a
        /*058a*/ 	.byte	0x04
	.zero		1


	//   ....[72]....
        /*058c*/ 	.word	0x00002ad0
        /*0590*/ 	.word	0x000000ff
        /*0594*/ 	.word	0x00000000
        /*0598*/ 	.short	0x010a
        /*059a*/ 	.byte	0x05
	.zero		1


	//   ....[73]....
        /*059c*/ 	.word	0x00002b60
        /*05a0*/ 	.word	0x000000ff
        /*05a4*/ 	.word	0x00000000
        /*05a8*/ 	.short	0x010a
        /*05aa*/ 	.byte	0x05
	.zero		1


	//   ....[74]....
        /*05ac*/ 	.word	0x00002bf0
        /*05b0*/ 	.word	0x000000ff
        /*05b4*/ 	.word	0x00000000
        /*05b8*/ 	.short	0x010a
        /*05ba*/ 	.byte	0x05
	.zero		1


	//   ....[75]....
        /*05bc*/ 	.word	0x00002c80
        /*05c0*/ 	.word	0x000000ff
        /*05c4*/ 	.word	0x00000000
        /*05c8*/ 	.short	0x010a
        /*05ca*/ 	.byte	0x05
	.zero		1


	//   ....[76]....
        /*05cc*/ 	.word	0x00002d10
        /*05d0*/ 	.word	0x000000ff
        /*05d4*/ 	.word	0x00000000
        /*05d8*/ 	.short	0x010a
        /*05da*/ 	.byte	0x05
	.zero		1


	//   ....[77]....
        /*05dc*/ 	.word	0x00002da0
        /*05e0*/ 	.word	0x000000ff
        /*05e4*/ 	.word	0x00000000
        /*05e8*/ 	.short	0x010a
        /*05ea*/ 	.byte	0x05
	.zero		1


	//   ....[78]....
        /*05ec*/ 	.word	0x00002e30
        /*05f0*/ 	.word	0x000000ff
        /*05f4*/ 	.word	0x00000000
        /*05f8*/ 	.short	0x010a
        /*05fa*/ 	.byte	0x05
	.zero		1


	//   ....[79]....
        /*05fc*/ 	.word	0x00002ec0
        /*0600*/ 	.word	0x000000ff
        /*0604*/ 	.word	0x00000000
        /*0608*/ 	.short	0x010a
        /*060a*/ 	.byte	0x05
	.zero		1


	//   ....[80]....
        /*060c*/ 	.word	0x00002f50
        /*0610*/ 	.word	0x000000ff
        /*0614*/ 	.word	0x00000000
        /*0618*/ 	.short	0x010a
        /*061a*/ 	.byte	0x05
	.zero		1


	//   ....[81]....
        /*061c*/ 	.word	0x00002fe0
        /*0620*/ 	.word	0x000000ff
        /*0624*/ 	.word	0x00000000
        /*0628*/ 	.short	0x010a
        /*062a*/ 	.byte	0x05
	.zero		1


	//   ....[82]....
        /*062c*/ 	.word	0x00003070
        /*0630*/ 	.word	0x000000ff
        /*0634*/ 	.word	0x00000000
        /*0638*/ 	.short	0x010a
        /*063a*/ 	.byte	0x05
	.zero		1


	//   ....[83]....
        /*063c*/ 	.word	0x00003100
        /*0640*/ 	.word	0x000000ff
        /*0644*/ 	.word	0x00000000
        /*0648*/ 	.short	0x010a
        /*064a*/ 	.byte	0x05
	.zero		1


	//   ....[84]....
        /*064c*/ 	.word	0x00003190
        /*0650*/ 	.word	0x000000ff
        /*0654*/ 	.word	0x00000000
        /*0658*/ 	.short	0x010a
        /*065a*/ 	.byte	0x05
	.zero		1


	//   ....[85]....
        /*065c*/ 	.word	0x00003220
        /*0660*/ 	.word	0x000000ff
        /*0664*/ 	.word	0x00000000
        /*0668*/ 	.short	0x010a
        /*066a*/ 	.byte	0x05
	.zero		1


	//   ....[86]....
        /*066c*/ 	.word	0x000032b0
        /*0670*/ 	.word	0x000000ff
        /*0674*/ 	.word	0x00000000
        /*0678*/ 	.short	0x010a
        /*067a*/ 	.byte	0x05
	.zero		1


	//   ....[87]....
        /*067c*/ 	.word	0x00003350
        /*0680*/ 	.word	0x00000000
        /*0684*/ 	.word	0x00000000
        /*0688*/ 	.short	0x010a
        /*068a*/ 	.byte	0xff
	.zero		1


	//   ....[88]....
        /*068c*/ 	.word	0x00003490
        /*0690*/ 	.word	0x00000002
        /*0694*/ 	.word	0x000001c0
        /*0698*/ 	.short	0x010a
        /*069a*/ 	.byte	0xff
	.zero		1


	//   ....[89]....
        /*069c*/ 	.word	0x00003500
        /*06a0*/ 	.word	0x00000002
        /*06a4*/ 	.word	0x00000000
        /*06a8*/ 	.short	0x0101
        /*06aa*/ 	.byte	0xff
	.zero		1


	//   ....[90]....
        /*06ac*/ 	.word	0x00003520
        /*06b0*/ 	.word	0x000000ff
        /*06b4*/ 	.word	0x00000170
        /*06b8*/ 	.short	0x010a
        /*06ba*/ 	.byte	0x04
	.zero		1


	//   ....[91]....
        /*06bc*/ 	.word	0x00003640
        /*06c0*/ 	.word	0x00000002
        /*06c4*/ 	.word	0x00000160
        /*06c8*/ 	.short	0x010a
        /*06ca*/ 	.byte	0xff
	.zero		1


	//   ....[92]....
        /*06cc*/ 	.word	0x00003740
        /*06d0*/ 	.word	0x00000002
        /*06d4*/ 	.word	0x00000000
        /*06d8*/ 	.short	0x0101
        /*06da*/ 	.byte	0xff
	.zero		1


	//   ....[93]....
        /*06dc*/ 	.word	0x000037d0
        /*06e0*/ 	.word	0x000000ff
        /*06e4*/ 	.word	0x00000170
        /*06e8*/ 	.short	0x0106
        /*06ea*/ 	.byte	0x04
	.zero		1


	//   ....[94]....
        /*06ec*/ 	.word	0x000037f0
        /*06f0*/ 	.word	0x000000ff
        /*06f4*/ 	.word	0x00000170
        /*06f8*/ 	.short	0x010a
        /*06fa*/ 	.byte	0x04
	.zero		1


	//   ....[95]....
        /*06fc*/ 	.word	0x00003880
        /*0700*/ 	.word	0x000000ff
        /*0704*/ 	.word	0x00000170
        /*0708*/ 	.short	0x0106
        /*070a*/ 	.byte	0x07
	.zero		1


	//   ....[96]....
        /*070c*/ 	.word	0x000038c0
        /*0710*/ 	.word	0x00000000
        /*0714*/ 	.word	0x00000170
        /*0718*/ 	.short	0x010a
        /*071a*/ 	.byte	0xff
	.zero		1


	//   ....[97]....
        /*071c*/ 	.word	0x00003de0
        /*0720*/ 	.word	0x00000000
        /*0724*/ 	.word	0x00000160
        /*0728*/ 	.short	0x010a
        /*072a*/ 	.byte	0xff
	.zero		1


	//   ....[98]....
        /*072c*/ 	.word	0x00003ee0
        /*0730*/ 	.word	0x00000003
        /*0734*/ 	.word	0x00000000
        /*0738*/ 	.short	0x0101
        /*073a*/ 	.byte	0xff
	.zero		1


	//   ....[99]....
        /*073c*/ 	.word	0x00003ef0
        /*0740*/ 	.word	0x000000ff
        /*0744*/ 	.word	0x00000000
        /*0748*/ 	.short	0x010a
        /*074a*/ 	.byte	0x04
	.zero		1


	//   ....[100]....
        /*074c*/ 	.word	0x00003f70
        /*0750*/ 	.word	0x000000ff
        /*0754*/ 	.word	0x000001a0
        /*0758*/ 	.short	0x010a
        /*075a*/ 	.byte	0x17
	.zero		1


	//   ....[101]....
        /*075c*/ 	.word	0x00004050
        /*0760*/ 	.word	0x000000ff
        /*0764*/ 	.word	0x00000000
        /*0768*/ 	.short	0x010a
        /*076a*/ 	.byte	0x05
	.zero		1


	//   ....[102]....
        /*076c*/ 	.word	0x00004190
        /*0770*/ 	.word	0x000000ff
        /*0774*/ 	.word	0x00000000
        /*0778*/ 	.short	0x010a
        /*077a*/ 	.byte	0x04
	.zero		1


	//   ....[103]....
        /*077c*/ 	.word	0x00004380
        /*0780*/ 	.word	0x000000ff
        /*0784*/ 	.word	0x00000000
        /*0788*/ 	.short	0x010a
        /*078a*/ 	.byte	0x04
	.zero		1


	//   ....[104]....
        /*078c*/ 	.word	0x00004410
        /*0790*/ 	.word	0x000000ff
        /*0794*/ 	.word	0x00000000
        /*0798*/ 	.short	0x010a
        /*079a*/ 	.byte	0x05
	.zero		1


	//   ....[105]....
        /*079c*/ 	.word	0x000044a0
        /*07a0*/ 	.word	0x000000ff
        /*07a4*/ 	.word	0x00000000
        /*07a8*/ 	.short	0x010a
        /*07aa*/ 	.byte	0x05
	.zero		1


	//   ....[106]....
        /*07ac*/ 	.word	0x00004530
        /*07b0*/ 	.word	0x000000ff
        /*07b4*/ 	.word	0x00000000
        /*07b8*/ 	.short	0x010a
        /*07ba*/ 	.byte	0x04
	.zero		1


	//   ....[107]....
        /*07bc*/ 	.word	0x00004a90
        /*07c0*/ 	.word	0x00000008
        /*07c4*/ 	.word	0x00000160
        /*07c8*/ 	.short	0x010a
        /*07ca*/ 	.byte	0xff
	.zero		1


	//   ....[108]....
        /*07cc*/ 	.word	0x00004c00
        /*07d0*/ 	.word	0x00000000
        /*07d4*/ 	.word	0x00000000
        /*07d8*/ 	.short	0x0101
        /*07da*/ 	.byte	0xff
	.zero		1


	//   ....[109]....
        /*07dc*/ 	.word	0x000050e0
        /*07e0*/ 	.word	0x000000ff
        /*07e4*/ 	.word	0x00000158
        /*07e8*/ 	.short	0x010a
        /*07ea*/ 	.byte	0x15
	.zero		1


	//   ....[110]....
        /*07ec*/ 	.word	0x00005270
        /*07f0*/ 	.word	0x000000ff
        /*07f4*/ 	.word	0x00000130
        /*07f8*/ 	.short	0x010a
        /*07fa*/ 	.byte	0x15
	.zero		1


	//   ....[111]....
        /*07fc*/ 	.word	0x000053c0
        /*0800*/ 	.word	0x000000ff
        /*0804*/ 	.word	0x00000110
        /*0808*/ 	.short	0x010b
        /*080a*/ 	.byte	0x15
	.zero		1


	//   ....[112]....
        /*080c*/ 	.word	0x000053d0
        /*0810*/ 	.word	0x000000ff
        /*0814*/ 	.word	0x00000000
        /*0818*/ 	.short	0x0101
        /*081a*/ 	.byte	0x32
	.zero		1


	//   ....[113]....
        /*081c*/ 	.word	0x000053e0
        /*0820*/ 	.word	0x000000ff
        /*0824*/ 	.word	0x00000138
        /*0828*/ 	.short	0x010a
        /*082a*/ 	.byte	0x15
	.zero		1


	//   ....[114]....
        /*082c*/ 	.word	0x00005530
        /*0830*/ 	.word	0x000000ff
        /*0834*/ 	.word	0x00000118
        /*0838*/ 	.short	0x010b
        /*083a*/ 	.byte	0x15
	.zero		1


	//   ....[115]....
        /*083c*/ 	.word	0x00005540
        /*0840*/ 	.word	0x000000ff
        /*0844*/ 	.word	0x00000000
        /*0848*/ 	.short	0x0101
        /*084a*/ 	.byte	0x31
	.zero		1


	//   ....[116]....
        /*084c*/ 	.word	0x00005550
        /*0850*/ 	.word	0x000000ff
        /*0854*/ 	.word	0x00000140
        /*0858*/ 	.short	0x010a
        /*085a*/ 	.byte	0x15
	.zero		1


	//   ....[117]....
        /*085c*/ 	.word	0x000056b0
        /*0860*/ 	.word	0x000000ff
        /*0864*/ 	.word	0x00000120
        /*0868*/ 	.short	0x010b
        /*086a*/ 	.byte	0x15
	.zero		1


	//   ....[118]....
        /*086c*/ 	.word	0x000056c0
        /*0870*/ 	.word	0x000000ff
        /*0874*/ 	.word	0x00000000
        /*0878*/ 	.short	0x0101
        /*087a*/ 	.byte	0x30
	.zero		1


	//   ....[119]....
        /*087c*/ 	.word	0x000056d0
        /*0880*/ 	.word	0x000000ff
        /*0884*/ 	.word	0x00000148
        /*0888*/ 	.short	0x010a
        /*088a*/ 	.byte	0x15
	.zero		1


	//   ....[120]....
        /*088c*/ 	.word	0x000058d0
        /*0890*/ 	.word	0x000000ff
        /*0894*/ 	.word	0x00000128
        /*0898*/ 	.short	0x010b
        /*089a*/ 	.byte	0x15
	.zero		1


	//   ....[121]....
        /*089c*/ 	.word	0x000058e0
        /*08a0*/ 	.word	0x000000ff
        /*08a4*/ 	.word	0x00000000
        /*08a8*/ 	.short	0x0101
        /*08aa*/ 	.byte	0x2b
	.zero		1


	//   ....[122]....
        /*08ac*/ 	.word	0x00005910
        /*08b0*/ 	.word	0x000000ff
        /*08b4*/ 	.word	0x00000130
        /*08b8*/ 	.short	0x010a
        /*08ba*/ 	.byte	0x15
	.zero		1


	//   ....[123]....
        /*08bc*/ 	.word	0x00005930
        /*08c0*/ 	.word	0x000000ff
        /*08c4*/ 	.word	0x00000138
        /*08c8*/ 	.short	0x010a
        /*08ca*/ 	.byte	0x15
	.zero		1


	//   ....[124]....
        /*08cc*/ 	.word	0x00005950
        /*08d0*/ 	.word	0x000000ff
        /*08d4*/ 	.word	0x00000140
        /*08d8*/ 	.short	0x010a
        /*08da*/ 	.byte	0x15
	.zero		1


	//   ....[125]....
        /*08dc*/ 	.word	0x00005990
        /*08e0*/ 	.word	0x00000000
        /*08e4*/ 	.word	0x00000148
        /*08e8*/ 	.short	0x010a
        /*08ea*/ 	.byte	0xff
	.zero		1


	//   ....[126]....
        /*08ec*/ 	.word	0x00005cd0
        /*08f0*/ 	.word	0x00000003
        /*08f4*/ 	.word	0x00000160
        /*08f8*/ 	.short	0x010a
        /*08fa*/ 	.byte	0xff
	.zero		1


	//   ....[127]....
        /*08fc*/ 	.word	0x00005e50
        /*0900*/ 	.word	0x00000000
        /*0904*/ 	.word	0x00000000
        /*0908*/ 	.short	0x0101
        /*090a*/ 	.byte	0xff
	.zero		1


	//   ....[128]....
        /*090c*/ 	.word	0x00006970
        /*0910*/ 	.word	0x000000ff
        /*0914*/ 	.word	0x00000110
        /*0918*/ 	.short	0x010a
        /*091a*/ 	.byte	0x2c
	.zero		1


	//   ....[129]....
        /*091c*/ 	.word	0x000069b0
        /*0920*/ 	.word	0x0000001a
        /*0924*/ 	.word	0x00000180
        /*0928*/ 	.short	0x010a
        /*092a*/ 	.byte	0xff
	.zero		1


	//   ....[130]....
        /*092c*/ 	.word	0x00006ac0
        /*0930*/ 	.word	0x000000ff
        /*0934*/ 	.word	0x00000110
        /*0938*/ 	.short	0x010a
        /*093a*/ 	.byte	0x2c
	.zero		1


	//   ....[131]....
        /*093c*/ 	.word	0x00006ba0
        /*0940*/ 	.word	0x0000001a
        /*0944*/ 	.word	0x00000180
        /*0948*/ 	.short	0x010a
        /*094a*/ 	.byte	0xff
	.zero		1


	//   ....[132]....
        /*094c*/ 	.word	0x000072d0
        /*0950*/ 	.word	0x00000000
        /*0954*/ 	.word	0x00000000
        /*0958*/ 	.short	0x0101
        /*095a*/ 	.byte	0xff
	.zero		1


	//   ....[133]....
        /*095c*/ 	.word	0x000072e0
        /*0960*/ 	.word	0x00000004
        /*0964*/ 	.word	0x00000110
        /*0968*/ 	.short	0x010a
        /*096a*/ 	.byte	0xff
	.zero		1


	//   ....[134]....
        /*096c*/ 	.word	0x000073a0
        /*0970*/ 	.word	0x00000004
        /*0974*/ 	.word	0x00000110
        /*0978*/ 	.short	0x010a
        /*097a*/ 	.byte	0xff
	.zero		1


	//   ....[135]....
        /*097c*/ 	.word	0x00007b60
        /*0980*/ 	.word	0x00000000
        /*0984*/ 	.word	0x00000000
        /*0988*/ 	.short	0x0101
        /*098a*/ 	.byte	0xff
	.zero		1


	//   ....[136]....
        /*098c*/ 	.word	0x00007b80
        /*0990*/ 	.word	0x00000002
        /*0994*/ 	.word	0x00000110
        /*0998*/ 	.short	0x010a
        /*099a*/ 	.byte	0xff
	.zero		1


	//   ....[137]....
        /*099c*/ 	.word	0x00007c30
        /*09a0*/ 	.word	0x00000002
        /*09a4*/ 	.word	0x00000110
        /*09a8*/ 	.short	0x010a
        /*09aa*/ 	.byte	0xff
	.zero		1


	//   ....[138]....
        /*09ac*/ 	.word	0x000083e0
        /*09b0*/ 	.word	0x00000000
        /*09b4*/ 	.word	0x00000000
        /*09b8*/ 	.short	0x0101
        /*09ba*/ 	.byte	0xff
	.zero		1


	//   ....[139]....
        /*09bc*/ 	.word	0x00008400
        /*09c0*/ 	.word	0x00000003
        /*09c4*/ 	.word	0x00000110
        /*09c8*/ 	.short	0x010a
        /*09ca*/ 	.byte	0xff
	.zero		1


	//   ....[140]....
        /*09cc*/ 	.word	0x000084b0
        /*09d0*/ 	.word	0x00000003
        /*09d4*/ 	.word	0x00000110
        /*09d8*/ 	.short	0x010a
        /*09da*/ 	.byte	0xff
	.zero		1


	//   ....[141]....
        /*09dc*/ 	.word	0x000088c0
        /*09e0*/ 	.word	0x000000ff
        /*09e4*/ 	.word	0x00000000
        /*09e8*/ 	.short	0x0101
        /*09ea*/ 	.byte	0x04
	.zero		1


	//   ....[142]....
        /*09ec*/ 	.word	0x00008cd0
        /*09f0*/ 	.word	0x00000000
        /*09f4*/ 	.word	0x00000000
        /*09f8*/ 	.short	0x0101
        /*09fa*/ 	.byte	0xff
	.zero		1


	//   ....[143]....
        /*09fc*/ 	.word	0x00008f80
        /*0a00*/ 	.word	0x000000ff
        /*0a04*/ 	.word	0x00000000
        /*0a08*/ 	.short	0x0101
        /*0a0a*/ 	.byte	0x04
	.zero		1


	//   ....[144]....
        /*0a0c*/ 	.word	0x00008fa0
        /*0a10*/ 	.word	0x00000000
        /*0a14*/ 	.word	0x000001d0
        /*0a18*/ 	.short	0x010a
        /*0a1a*/ 	.byte	0xff
	.zero		1


	//   ....[145]....
        /*0a1c*/ 	.word	0x00009000
        /*0a20*/ 	.word	0x00000000
        /*0a24*/ 	.word	0x00000088
        /*0a28*/ 	.short	0x010a
        /*0a2a*/ 	.byte	0xff
	.zero		1


	//   ....[146]....
        /*0a2c*/ 	.word	0x00009060
        /*0a30*/ 	.word	0x00000000
        /*0a34*/ 	.word	0x00000088
        /*0a38*/ 	.short	0x010a
        /*0a3a*/ 	.byte	0xff
	.zero		1


	//   ....[147]....
        /*0a3c*/ 	.word	0x000090b0
        /*0a40*/ 	.word	0x00000003
        /*0a44*/ 	.word	0x00000160
        /*0a48*/ 	.short	0x010a
        /*0a4a*/ 	.byte	0xff
	.zero		1


	//   ....[148]....
        /*0a4c*/ 	.word	0x00009110
        /*0a50*/ 	.word	0x00000000
        /*0a54*/ 	.word	0x00000000
        /*0a58*/ 	.short	0x010a
        /*0a5a*/ 	.byte	0xff
	.zero		1


	//   ....[149]....
        /*0a5c*/ 	.word	0x00009170
        /*0a60*/ 	.word	0x00000000
        /*0a64*/ 	.word	0x00000000
        /*0a68*/ 	.short	0x010a
        /*0a6a*/ 	.byte	0xff
	.zero		1


	//   ....[150]....
        /*0a6c*/ 	.word	0x000091d0
        /*0a70*/ 	.word	0x00000000
        /*0a74*/ 	.word	0x00000000
        /*0a78*/ 	.short	0x010a
        /*0a7a*/ 	.byte	0xff
	.zero		1


	//   ....[151]....
        /*0a7c*/ 	.word	0x00009230
        /*0a80*/ 	.word	0x00000000
        /*0a84*/ 	.word	0x00000000
        /*0a88*/ 	.short	0x010a
        /*0a8a*/ 	.byte	0xff
	.zero		1


	//   ....[152]....
        /*0a8c*/ 	.word	0x00009290
        /*0a90*/ 	.word	0x00000000
        /*0a94*/ 	.word	0x00000000
        /*0a98*/ 	.short	0x010a
        /*0a9a*/ 	.byte	0xff
	.zero		1


	//   ....[153]....
        /*0a9c*/ 	.word	0x000092f0
        /*0aa0*/ 	.word	0x00000000
        /*0aa4*/ 	.word	0x00000000
        /*0aa8*/ 	.short	0x010a
        /*0aaa*/ 	.byte	0xff
	.zero		1


	//   ....[154]....
        /*0aac*/ 	.word	0x00009350
        /*0ab0*/ 	.word	0x00000000
        /*0ab4*/ 	.word	0x00000000
        /*0ab8*/ 	.short	0x010a
        /*0aba*/ 	.byte	0xff
	.zero		1


	//   ....[155]....
        /*0abc*/ 	.word	0x000093b0
        /*0ac0*/ 	.word	0x00000000
        /*0ac4*/ 	.word	0x00000000
        /*0ac8*/ 	.short	0x010a
        /*0aca*/ 	.byte	0xff
	.zero		1


	//   ....[156]....
        /*0acc*/ 	.word	0x00009410
        /*0ad0*/ 	.word	0x00000000
        /*0ad4*/ 	.word	0x00000000
        /*0ad8*/ 	.short	0x010a
        /*0ada*/ 	.byte	0xff
	.zero		1


	//   ....[157]....
        /*0adc*/ 	.word	0x00009470
        /*0ae0*/ 	.word	0x00000000
        /*0ae4*/ 	.word	0x00000000
        /*0ae8*/ 	.short	0x010a
        /*0aea*/ 	.byte	0xff
	.zero		1


	//   ....[158]....
        /*0aec*/ 	.word	0x000094d0
        /*0af0*/ 	.word	0x00000000
        /*0af4*/ 	.word	0x00000000
        /*0af8*/ 	.short	0x010a
        /*0afa*/ 	.byte	0xff
	.zero		1


	//   ....[159]....
        /*0afc*/ 	.word	0x00009530
        /*0b00*/ 	.word	0x00000000
        /*0b04*/ 	.word	0x00000000
        /*0b08*/ 	.short	0x010a
        /*0b0a*/ 	.byte	0xff
	.zero		1


	//   ....[160]....
        /*0b0c*/ 	.word	0x00009590
        /*0b10*/ 	.word	0x00000000
        /*0b14*/ 	.word	0x00000000
        /*0b18*/ 	.short	0x010a
        /*0b1a*/ 	.byte	0xff
	.zero		1


	//   ....[161]....
        /*0b1c*/ 	.word	0x000095f0
        /*0b20*/ 	.word	0x00000000
        /*0b24*/ 	.word	0x00000000
        /*0b28*/ 	.short	0x010a
        /*0b2a*/ 	.byte	0xff
	.zero		1


	//   ....[162]....
        /*0b2c*/ 	.word	0x00009650
        /*0b30*/ 	.word	0x00000000
        /*0b34*/ 	.word	0x00000000
        /*0b38*/ 	.short	0x010a
        /*0b3a*/ 	.byte	0xff
	.zero		1


	//   ....[163]....
        /*0b3c*/ 	.word	0x000096b0
        /*0b40*/ 	.word	0x00000000
        /*0b44*/ 	.word	0x00000000
        /*0b48*/ 	.short	0x010a
        /*0b4a*/ 	.byte	0xff
	.zero		1


	//   ....[164]....
        /*0b4c*/ 	.word	0x00009700
        /*0b50*/ 	.word	0x00000002
        /*0b54*/ 	.word	0x000001c0
        /*0b58*/ 	.short	0x010a
        /*0b5a*/ 	.byte	0xff
	.zero		1


	//   ....[165]....
        /*0b5c*/ 	.word	0x00009760
        /*0b60*/ 	.word	0x00000002
        /*0b64*/ 	.word	0x00000170
        /*0b68*/ 	.short	0x010a
        /*0b6a*/ 	.byte	0xff
	.zero		1


	//   ....[166]....
        /*0b6c*/ 	.word	0x000097b0
        /*0b70*/ 	.word	0x00000002
        /*0b74*/ 	.word	0x00000160
        /*0b78*/ 	.short	0x010a
        /*0b7a*/ 	.byte	0xff
	.zero		1


	//   ....[167]....
        /*0b7c*/ 	.word	0x00009810
        /*0b80*/ 	.word	0x00000000
        /*0b84*/ 	.word	0x00000170
        /*0b88*/ 	.short	0x010a
        /*0b8a*/ 	.byte	0xff
	.zero		1


	//   ....[168]....
        /*0b8c*/ 	.word	0x00009860
        /*0b90*/ 	.word	0x00000000
        /*0b94*/ 	.word	0x00000160
        /*0b98*/ 	.short	0x010a
        /*0b9a*/ 	.byte	0xff
	.zero		1


	//   ....[169]....
        /*0b9c*/ 	.word	0x000098c0
        /*0ba0*/ 	.word	0x00000002
        /*0ba4*/ 	.word	0x000001a0
        /*0ba8*/ 	.short	0x010a
        /*0baa*/ 	.byte	0xff
	.zero		1


	//   ....[170]....
        /*0bac*/ 	.word	0x00009920
        /*0bb0*/ 	.word	0x00000000
        /*0bb4*/ 	.word	0x00000000
        /*0bb8*/ 	.short	0x010a
        /*0bba*/ 	.byte	0xff
	.zero		1


	//   ....[171]....
        /*0bbc*/ 	.word	0x00009980
        /*0bc0*/ 	.word	0x00000000
        /*0bc4*/ 	.word	0x00000000
        /*0bc8*/ 	.short	0x010a
        /*0bca*/ 	.byte	0xff
	.zero		1


	//   ....[172]....
        /*0bcc*/ 	.word	0x000099e0
        /*0bd0*/ 	.word	0x00000000
        /*0bd4*/ 	.word	0x00000000
        /*0bd8*/ 	.short	0x010a
        /*0bda*/ 	.byte	0xff
	.zero		1


	//   ....[173]....
        /*0bdc*/ 	.word	0x00009a40
        /*0be0*/ 	.word	0x00000000
        /*0be4*/ 	.word	0x00000000
        /*0be8*/ 	.short	0x010a
        /*0bea*/ 	.byte	0xff
	.zero		1


	//   ....[174]....
        /*0bec*/ 	.word	0x00009aa0
        /*0bf0*/ 	.word	0x00000000
        /*0bf4*/ 	.word	0x00000000
        /*0bf8*/ 	.short	0x010a
        /*0bfa*/ 	.byte	0xff
	.zero		1


	//   ....[175]....
        /*0bfc*/ 	.word	0x00009af0
        /*0c00*/ 	.word	0x00000008
        /*0c04*/ 	.word	0x00000160
        /*0c08*/ 	.short	0x010a
        /*0c0a*/ 	.byte	0xff
	.zero		1


	//   ....[176]....
        /*0c0c*/ 	.word	0x00009b50
        /*0c10*/ 	.word	0x00000000
        /*0c14*/ 	.word	0x00000158
        /*0c18*/ 	.short	0x010a
        /*0c1a*/ 	.byte	0xff
	.zero		1


	//   ....[177]....
        /*0c1c*/ 	.word	0x00009bb0
        /*0c20*/ 	.word	0x00000000
        /*0c24*/ 	.word	0x00000130
        /*0c28*/ 	.short	0x010a
        /*0c2a*/ 	.byte	0xff
	.zero		1


	//   ....[178]....
        /*0c2c*/ 	.word	0x00009c10
        /*0c30*/ 	.word	0x00000000
        /*0c34*/ 	.word	0x00000138
        /*0c38*/ 	.short	0x010a
        /*0c3a*/ 	.byte	0xff
	.zero		1


	//   ....[179]....
        /*0c3c*/ 	.word	0x00009c70
        /*0c40*/ 	.word	0x00000000
        /*0c44*/ 	.word	0x00000140
        /*0c48*/ 	.short	0x010a
        /*0c4a*/ 	.byte	0xff
	.zero		1


	//   ....[180]....
        /*0c4c*/ 	.word	0x00009cd0
        /*0c50*/ 	.word	0x00000000
        /*0c54*/ 	.word	0x00000148
        /*0c58*/ 	.short	0x010a
        /*0c5a*/ 	.byte	0xff
	.zero		1


	//   ....[181]....
        /*0c5c*/ 	.word	0x00009d30
        /*0c60*/ 	.word	0x00000000
        /*0c64*/ 	.word	0x00000130
        /*0c68*/ 	.short	0x010a
        /*0c6a*/ 	.byte	0xff
	.zero		1


	//   ....[182]....
        /*0c6c*/ 	.word	0x00009d90
        /*0c70*/ 	.word	0x00000000
        /*0c74*/ 	.word	0x00000138
        /*0c78*/ 	.short	0x010a
        /*0c7a*/ 	.byte	0xff
	.zero		1


	//   ....[183]....
        /*0c7c*/ 	.word	0x00009df0
        /*0c80*/ 	.word	0x00000000
        /*0c84*/ 	.word	0x00000140
        /*0c88*/ 	.short	0x010a
        /*0c8a*/ 	.byte	0xff
	.zero		1


	//   ....[184]....
        /*0c8c*/ 	.word	0x00009e40
        /*0c90*/ 	.word	0x00000003
        /*0c94*/ 	.word	0x00000160
        /*0c98*/ 	.short	0x010a
        /*0c9a*/ 	.byte	0xff
	.zero		1


	//   ....[185]....
        /*0c9c*/ 	.word	0x00009ea0
        /*0ca0*/ 	.word	0x00000000
        /*0ca4*/ 	.word	0x00000110
        /*0ca8*/ 	.short	0x010a
        /*0caa*/ 	.byte	0xff
	.zero		1


	//   ....[186]....
        /*0cac*/ 	.word	0x00009ef0
        /*0cb0*/ 	.word	0x0000001a
        /*0cb4*/ 	.word	0x00000180
        /*0cb8*/ 	.short	0x010a
        /*0cba*/ 	.byte	0xff
	.zero		1


	//   ....[187]....
        /*0cbc*/ 	.word	0x00009f40
        /*0cc0*/ 	.word	0x00000004
        /*0cc4*/ 	.word	0x00000110
        /*0cc8*/ 	.short	0x010a
        /*0cca*/ 	.byte	0xff
	.zero		1


	//   ....[188]....
        /*0ccc*/ 	.word	0x00009f90
        /*0cd0*/ 	.word	0x00000002
        /*0cd4*/ 	.word	0x00000110
        /*0cd8*/ 	.short	0x010a
        /*0cda*/ 	.byte	0xff
	.zero		1


	//   ....[189]....
        /*0cdc*/ 	.word	0x00009fe0
        /*0ce0*/ 	.word	0x00000003
        /*0ce4*/ 	.word	0x00000110
        /*0ce8*/ 	.short	0x010a
        /*0cea*/ 	.byte	0xff
	.zero		1


	//----- nvinfo : EIATTR_NUM_MBARRIERS
	.align		4
.L_47:
        /*0cec*/ 	.byte	0x03, 0x38
        /*0cee*/ 	.short	0x003c


	//----- nvinfo : EIATTR_EXIT_INSTR_OFFSETS
	.align		4
        /*0cf0*/ 	.byte	0x04, 0x1c
        /*0cf2*/ 	.short	(.L_49 - .L_48)


	//   ....[0]....
.L_48:
        /*0cf4*/ 	.word	0x00003380


	//   ....[1]....
        /*0cf8*/ 	.word	0x00003890


	//   ....[2]....
        /*0cfc*/ 	.word	0x000038f0


	//   ....[3]....
        /*0d00*/ 	.word	0x00004790


	//   ....[4]....
        /*0d04*/ 	.word	0x000059c0


	//   ....[5]....
        /*0d08*/ 	.word	0x00005a00


	//   ....[6]....
        /*0d0c*/ 	.word	0x00008e60


	//   ....[7]....
        /*0d10*/ 	.word	0x00008ee0


	//   ....[8]....
        /*0d14*/ 	.word	0x00008f10


	//   ....[9]....
        /*0d18*/ 	.word	0x00008f90


	//----- nvinfo : EIATTR_MAX_THREADS
	.align		4
.L_49:
        /*0d1c*/ 	.byte	0x04, 0x05
        /*0d1e*/ 	.short	(.L_51 - .L_50)
.L_50:
        /*0d20*/ 	.word	0x00000100
        /*0d24*/ 	.word	0x00000001
        /*0d28*/ 	.word	0x00000001


	//----- nvinfo : EIATTR_CRS_STACK_SIZE
	.align		4
.L_51:
        /*0d2c*/ 	.byte	0x04, 0x1e
        /*0d2e*/ 	.short	(.L_53 - .L_52)
.L_52:
        /*0d30*/ 	.word	0x00000000


	//----- nvinfo : EIATTR_CBANK_PARAM_SIZE
	.align		4
.L_53:
        /*0d34*/ 	.byte	0x03, 0x19
        /*0d36*/ 	.short	0x0800


	//----- nvinfo : EIATTR_PARAM_CBANK
	.align		4
        /*0d38*/ 	.byte	0x04, 0x0a
        /*0d3a*/ 	.short	(.L_55 - .L_54)
	.align		4
.L_54:
        /*0d3c*/ 	.word	index@(.nv.constant0._ZN7cutlass13device_kernelINS_4gemm6kernel13GemmUniversalIN4cute5tupleIJiiiiEEENS1_10collective13CollectiveMmaINS1_35MainloopSm100TmaUmmaWarpSpecializedILi17ELi2ELi4ENS5_IJNS4_1CILi8EEENSA_ILi1EEESC_EEEEENS5_IJNSA_ILi64EEENSA_ILi128EEENSA_ILi32EEEEEENS_10bfloat16_tENS5_IJlSC_lEEESJ_SK_NS4_8TiledMMAINS4_8MMA_AtomIJNS4_20SM100_MMA_F16BF16_SSISJ_SJ_fLi64ELi128ELNS4_4UMMA5MajorE0ELSP_0ELNSO_7ScaleInE0ELSQ_0EEEEEENS4_6LayoutINS5_IJSC_SC_SC_EEENS5_IJNSA_ILi0EEESV_SV_EEEEENS5_IJNS4_10UnderscoreESY_SY_EEEEENS4_13SM90_TMA_LOADENS4_14ComposedLayoutINS4_7SwizzleILi2ELi4ELi3EEENS4_18smem_ptr_flag_bitsILi16EEENST_INS5_IJSB_SH_EEENS5_IJSH_SC_EEEEEEEvNS4_8identityENS4_23SM90_TMA_LOAD_MULTICASTES1A_vS1B_EENS_8epilogue10collective18CollectiveEpilogueINS1E_23Sm100TmaWarpSpecializedILi4ELi2ELi16ELb1ELb0EEEJSI_NS5_IJNST_ISF_SC_EENST_ISH_SC_EEEEESJ_SK_SJ_SK_NS1E_6fusion15FusionCallbacksIS1I_NS1M_17LinearCombinationISJ_fSJ_fLNS_15FloatRoundStyleE2EEESI_S1L_JEEENS4_5SM1004TMEM4LOAD26SM100_TMEM_LOAD_16dp256b4xES11_S1A_NS4_17SM75_U32x4_LDSM_NENS4_14SM90_TMA_STOREES1A_NS4_17SM90_U32x4_STSM_NENS4_39AutoVectorizingCopyWithAssumedAlignmentILi128EEEEEEvvEEEEvNT_6ParamsE)
        /*0d40*/ 	.short	0x0380
        /*0d42*/ 	.short	0x0800


	//----- nvinfo : EIATTR_SW_WAR
	.align		4
.L_55:
        /*0d44*/ 	.byte	0x04, 0x36
        /*0d46*/ 	.short	(.L_57 - .L_56)
.L_56:
        /*0d48*/ 	.word	0x00000008
.L_57:


//--------------------- .nv.callgraph             --------------------------
	.section	.nv.callgraph,"",@"SHT_CUDA_CALLGRAPH"
	.align	4
	.sectionentsize	8
	.align		4
        /*0000*/ 	.word	0x00000000
	.align		4
        /*0004*/ 	.word	0xffffffff
	.align		4
        /*0008*/ 	.word	index@(_ZN7cutlass13device_kernelINS_4gemm6kernel13GemmUniversalIN4cute5tupleIJiiiiEEENS1_10collective13CollectiveMmaINS1_35MainloopSm100TmaUmmaWarpSpecializedILi17ELi2ELi4ENS5_IJNS4_1CILi8EEENSA_ILi1EEESC_EEEEENS5_IJNSA_ILi64EEENSA_ILi128EEENSA_ILi32EEEEEENS_10bfloat16_tENS5_IJlSC_lEEESJ_SK_NS4_8TiledMMAINS4_8MMA_AtomIJNS4_20SM100_MMA_F16BF16_SSISJ_SJ_fLi64ELi128ELNS4_4UMMA5MajorE0ELSP_0ELNSO_7ScaleInE0ELSQ_0EEEEEENS4_6LayoutINS5_IJSC_SC_SC_EEENS5_IJNSA_ILi0EEESV_SV_EEEEENS5_IJNS4_10UnderscoreESY_SY_EEEEENS4_13SM90_TMA_LOADENS4_14ComposedLayoutINS4_7SwizzleILi2ELi4ELi3EEENS4_18smem_ptr_flag_bitsILi16EEENST_INS5_IJSB_SH_EEENS5_IJSH_SC_EEEEEEEvNS4_8identityENS4_23SM90_TMA_LOAD_MULTICASTES1A_vS1B_EENS_8epilogue10collective18CollectiveEpilogueINS1E_23Sm100TmaWarpSpecializedILi4ELi2ELi16ELb1ELb0EEEJSI_NS5_IJNST_ISF_SC_EENST_ISH_SC_EEEEESJ_SK_SJ_SK_NS1E_6fusion15FusionCallbacksIS1I_NS1M_17LinearCombinationISJ_fSJ_fLNS_15FloatRoundStyleE2EEESI_S1L_JEEENS4_5SM1004TMEM4LOAD26SM100_TMEM_LOAD_16dp256b4xES11_S1A_NS4_17SM75_U32x4_LDSM_NENS4_14SM90_TMA_STOREES1A_NS4_17SM90_U32x4_STSM_NENS4_39AutoVectorizingCopyWithAssumedAlignmentILi128EEEEEEvvEEEEvNT_6ParamsE)
	.align		4
        /*000c*/ 	.word	index@(__assertfail)
	.align		4
        /*0010*/ 	.word	0x00000000
	.align		4
        /*0014*/ 	.word	0xfffffffe
	.align		4
        /*0018*/ 	.word	0x00000000
	.align		4
        /*001c*/ 	.word	0xfffffffd
	.align		4
        /*0020*/ 	.word	0x00000000
	.align		4
        /*0024*/ 	.word	0xfffffffc


//--------------------- .nv.constant4             --------------------------
	.section	.nv.constant4,"a",@progbits
	.align	8
	.align		8
.nv.constant4:
        /*0000*/ 	.dword	__assertfail
	.align		8
        /*0008*/ 	.dword	__unnamed_1
	.align		8
        /*0010*/ 	.dword	__unnamed_2
	.align		8
        /*0018*/ 	.dword	_ZN40_INTERNAL_117cd9e5_4_k_cu_fc4afef4_315044cuda3std3__45__cpo5beginE
	.align		8
        /*0020*/ 	.dword	_ZN40_INTERNAL_117cd9e5_4_k_cu_fc4afef4_315044cuda3std3__45__cpo3endE
	.align		8
        /*0028*/ 	.dword	_ZN40_INTERNAL_117cd9e5_4_k_cu_fc4afef4_315044cuda3std3__45__cpo6cbeginE
	.align		8
        /*0030*/ 	.dword	_ZN40_INTERNAL_117cd9e5_4_k_cu_fc4afef4_315044cuda3std3__45__cpo4cendE
	.align		8
        /*0038*/ 	.dword	_ZN40_INTERNAL_117cd9e5_4_k_cu_fc4afef4_315044cuda3std3__442_GLOBAL__N__117cd9e5_4_k_cu_fc4afef4_315046ignoreE
	.align		8
        /*0040*/ 	.dword	_ZN40_INTERNAL_117cd9e5_4_k_cu_fc4afef4_315044cuda3std3__419piecewise_constructE
	.align		8
        /*0048*/ 	.dword	_ZN40_INTERNAL_117cd9e5_4_k_cu_fc4afef4_315044cuda3std3__48in_placeE
	.align		8
        /*0050*/ 	.dword	_ZN40_INTERNAL_117cd9e5_4_k_cu_fc4afef4_315044cuda3std6ranges3__45__cpo4swapE
	.align		8
        /*0058*/ 	.dword	_ZN40_INTERNAL_117cd9e5_4_k_cu_fc4afef4_315044cuda3std6ranges3__45__cpo9iter_moveE
	.align		8
        /*0060*/ 	.dword	_ZN40_INTERNAL_117cd9e5_4_k_cu_fc4afef4_315044cute7productE
	.align		8
        /*0068*/ 	.dword	_ZN40_INTERNAL_117cd9e5_4_k_cu_fc4afef4_315044cute1_E
	.align		8
        /*0070*/ 	.dword	$str$25
	.align		8
        /*0078*/ 	.dword	$str$26
	.align		8
        /*0080*/ 	.dword	$str$27
	.align		8
        /*0088*/ 	.dword	$str$28


//--------------------- .text._ZN7cutlass13device_kernelINS_4gemm6kernel13GemmUniversalIN4cute5tupleIJiiiiEEENS1_10collective13CollectiveMmaINS1_35MainloopSm100TmaUmmaWarpSpecializedILi17ELi2ELi4ENS5_IJNS4_1CILi8EEENSA_ILi1EEESC_EEEEENS5_IJNSA_ILi64EEENSA_ILi128EEENSA_ILi32EEEEEENS_10bfloat16_tENS5_IJlSC_lEEESJ_SK_NS4_8TiledMMAINS4_8MMA_AtomIJNS4_20SM100_MMA_F16BF16_SSISJ_SJ_fLi64ELi128ELNS4_4UMMA5MajorE0ELSP_0ELNSO_7ScaleInE0ELSQ_0EEEEEENS4_6LayoutINS5_IJSC_SC_SC_EEENS5_IJNSA_ILi0EEESV_SV_EEEEENS5_IJNS4_10UnderscoreESY_SY_EEEEENS4_13SM90_TMA_LOADENS4_14ComposedLayoutINS4_7SwizzleILi2ELi4ELi3EEENS4_18smem_ptr_flag_bitsILi16EEENST_INS5_IJSB_SH_EEENS5_IJSH_SC_EEEEEEEvNS4_8identityENS4_23SM90_TMA_LOAD_MULTICASTES1A_vS1B_EENS_8epilogue10collective18CollectiveEpilogueINS1E_23Sm100TmaWarpSpecializedILi4ELi2ELi16ELb1ELb0EEEJSI_NS5_IJNST_ISF_SC_EENST_ISH_SC_EEEEESJ_SK_SJ_SK_NS1E_6fusion15FusionCallbacksIS1I_NS1M_17LinearCombinationISJ_fSJ_fLNS_15FloatRoundStyleE2EEESI_S1L_JEEENS4_5SM1004TMEM4LOAD26SM100_TMEM_LOAD_16dp256b4xES11_S1A_NS4_17SM75_U32x4_LDSM_NENS4_14SM90_TMA_STOREES1A_NS4_17SM90_U32x4_STSM_NENS4_39AutoVectorizingCopyWithAssumedAlignmentILi128EEEEEEvvEEEEvNT_6ParamsE --------------------------
	.section	.text._ZN7cutlass13device_kernelINS_4gemm6kernel13GemmUniversalIN4cute5tupleIJiiiiEEENS1_10collective13CollectiveMmaINS1_35MainloopSm100TmaUmmaWarpSpecializedILi17ELi2ELi4ENS5_IJNS4_1CILi8EEENSA_ILi1EEESC_EEEEENS5_IJNSA_ILi64EEENSA_ILi128EEENSA_ILi32EEEEEENS_10bfloat16_tENS5_IJlSC_lEEESJ_SK_NS4_8TiledMMAINS4_8MMA_AtomIJNS4_20SM100_MMA_F16BF16_SSISJ_SJ_fLi64ELi128ELNS4_4UMMA5MajorE0ELSP_0ELNSO_7ScaleInE0ELSQ_0EEEEEENS4_6LayoutINS5_IJSC_SC_SC_EEENS5_IJNSA_ILi0EEESV_SV_EEEEENS5_IJNS4_10UnderscoreESY_SY_EEEEENS4_13SM90_TMA_LOADENS4_14ComposedLayoutINS4_7SwizzleILi2ELi4ELi3EEENS4_18smem_ptr_flag_bitsILi16EEENST_INS5_IJSB_SH_EEENS5_IJSH_SC_EEEEEEEvNS4_8identityENS4_23SM90_TMA_LOAD_MULTICASTES1A_vS1B_EENS_8epilogue10collective18CollectiveEpilogueINS1E_23Sm100TmaWarpSpecializedILi4ELi2ELi16ELb1ELb0EEEJSI_NS5_IJNST_ISF_SC_EENST_ISH_SC_EEEEESJ_SK_SJ_SK_NS1E_6fusion15FusionCallbacksIS1I_NS1M_17LinearCombinationISJ_fSJ_fLNS_15FloatRoundStyleE2EEESI_S1L_JEEENS4_5SM1004TMEM4LOAD26SM100_TMEM_LOAD_16dp256b4xES11_S1A_NS4_17SM75_U32x4_LDSM_NENS4_14SM90_TMA_STOREES1A_NS4_17SM90_U32x4_STSM_NENS4_39AutoVectorizingCopyWithAssumedAlignmentILi128EEEEEEvvEEEEvNT_6ParamsE,"ax",@progbits
	.align	128
.text._ZN7cutlass13device_kernelINS_4gemm6kernel13GemmUniversalIN4cute5tupleIJiiiiEEENS1_10collective13CollectiveMmaINS1_35MainloopSm100TmaUmmaWarpSpecializedILi17ELi2ELi4ENS5_IJNS4_1CILi8EEENSA_ILi1EEESC_EEEEENS5_IJNSA_ILi64EEENSA_ILi128EEENSA_ILi32EEEEEENS_10bfloat16_tENS5_IJlSC_lEEESJ_SK_NS4_8TiledMMAINS4_8MMA_AtomIJNS4_20SM100_MMA_F16BF16_SSISJ_SJ_fLi64ELi128ELNS4_4UMMA5MajorE0ELSP_0ELNSO_7ScaleInE0ELSQ_0EEEEEENS4_6LayoutINS5_IJSC_SC_SC_EEENS5_IJNSA_ILi0EEESV_SV_EEEEENS5_IJNS4_10UnderscoreESY_SY_EEEEENS4_13SM90_TMA_LOADENS4_14ComposedLayoutINS4_7SwizzleILi2ELi4ELi3EEENS4_18smem_ptr_flag_bitsILi16EEENST_INS5_IJSB_SH_EEENS5_IJSH_SC_EEEEEEEvNS4_8identityENS4_23SM90_TMA_LOAD_MULTICASTES1A_vS1B_EENS_8epilogue10collective18CollectiveEpilogueINS1E_23Sm100TmaWarpSpecializedILi4ELi2ELi16ELb1ELb0EEEJSI_NS5_IJNST_ISF_SC_EENST_ISH_SC_EEEEESJ_SK_SJ_SK_NS1E_6fusion15FusionCallbacksIS1I_NS1M_17LinearCombinationISJ_fSJ_fLNS_15FloatRoundStyleE2EEESI_S1L_JEEENS4_5SM1004TMEM4LOAD26SM100_TMEM_LOAD_16dp256b4xES11_S1A_NS4_17SM75_U32x4_LDSM_NENS4_14SM90_TMA_STOREES1A_NS4_17SM90_U32x4_STSM_NENS4_39AutoVectorizingCopyWithAssumedAlignmentILi128EEEEEEvvEEEEvNT_6ParamsE:
        .type           _ZN7cutlass13device_kernelINS_4gemm6kernel13GemmUniversalIN4cute5tupleIJiiiiEEENS1_10collective13CollectiveMmaINS1_35MainloopSm100TmaUmmaWarpSpecializedILi17ELi2ELi4ENS5_IJNS4_1CILi8EEENSA_ILi1EEESC_EEEEENS5_IJNSA_ILi64EEENSA_ILi128EEENSA_ILi32EEEEEENS_10bfloat16_tENS5_IJlSC_lEEESJ_SK_NS4_8TiledMMAINS4_8MMA_AtomIJNS4_20SM100_MMA_F16BF16_SSISJ_SJ_fLi64ELi128ELNS4_4UMMA5MajorE0ELSP_0ELNSO_7ScaleInE0ELSQ_0EEEEEENS4_6LayoutINS5_IJSC_SC_SC_EEENS5_IJNSA_ILi0EEESV_SV_EEEEENS5_IJNS4_10UnderscoreESY_SY_EEEEENS4_13SM90_TMA_LOADENS4_14ComposedLayoutINS4_7SwizzleILi2ELi4ELi3EEENS4_18smem_ptr_flag_bitsILi16EEENST_INS5_IJSB_SH_EEENS5_IJSH_SC_EEEEEEEvNS4_8identityENS4_23SM90_TMA_LOAD_MULTICASTES1A_vS1B_EENS_8epilogue10collective18CollectiveEpilogueINS1E_23Sm100TmaWarpSpecializedILi4ELi2ELi16ELb1ELb0EEEJSI_NS5_IJNST_ISF_SC_EENST_ISH_SC_EEEEESJ_SK_SJ_SK_NS1E_6fusion15FusionCallbacksIS1I_NS1M_17LinearCombinationISJ_fSJ_fLNS_15FloatRoundStyleE2EEESI_S1L_JEEENS4_5SM1004TMEM4LOAD26SM100_TMEM_LOAD_16dp256b4xES11_S1A_NS4_17SM75_U32x4_LDSM_NENS4_14SM90_TMA_STOREES1A_NS4_17SM90_U32x4_STSM_NENS4_39AutoVectorizingCopyWithAssumedAlignmentILi128EEEEEEvvEEEEvNT_6ParamsE,@function
        .size           _ZN7cutlass13device_kernelINS_4gemm6kernel13GemmUniversalIN4cute5tupleIJiiiiEEENS1_10collective13CollectiveMmaINS1_35MainloopSm100TmaUmmaWarpSpecializedILi17ELi2ELi4ENS5_IJNS4_1CILi8EEENSA_ILi1EEESC_EEEEENS5_IJNSA_ILi64EEENSA_ILi128EEENSA_ILi32EEEEEENS_10bfloat16_tENS5_IJlSC_lEEESJ_SK_NS4_8TiledMMAINS4_8MMA_AtomIJNS4_20SM100_MMA_F16BF16_SSISJ_SJ_fLi64ELi128ELNS4_4UMMA5MajorE0ELSP_0ELNSO_7ScaleInE0ELSQ_0EEEEEENS4_6LayoutINS5_IJSC_SC_SC_EEENS5_IJNSA_ILi0EEESV_SV_EEEEENS5_IJNS4_10UnderscoreESY_SY_EEEEENS4_13SM90_TMA_LOADENS4_14ComposedLayoutINS4_7SwizzleILi2ELi4ELi3EEENS4_18smem_ptr_flag_bitsILi16EEENST_INS5_IJSB_SH_EEENS5_IJSH_SC_EEEEEEEvNS4_8identityENS4_23SM90_TMA_LOAD_MULTICASTES1A_vS1B_EENS_8epilogue10collective18CollectiveEpilogueINS1E_23Sm100TmaWarpSpecializedILi4ELi2ELi16ELb1ELb0EEEJSI_NS5_IJNST_ISF_SC_EENST_ISH_SC_EEEEESJ_SK_SJ_SK_NS1E_6fusion15FusionCallbacksIS1I_NS1M_17LinearCombinationISJ_fSJ_fLNS_15FloatRoundStyleE2EEESI_S1L_JEEENS4_5SM1004TMEM4LOAD26SM100_TMEM_LOAD_16dp256b4xES11_S1A_NS4_17SM75_U32x4_LDSM_NENS4_14SM90_TMA_STOREES1A_NS4_17SM90_U32x4_STSM_NENS4_39AutoVectorizingCopyWithAssumedAlignmentILi128EEEEEEvvEEEEvNT_6ParamsE,(.L_x_223 - _ZN7cutlass13device_kernelINS_4gemm6kernel13GemmUniversalIN4cute5tupleIJiiiiEEENS1_10collective13CollectiveMmaINS1_35MainloopSm100TmaUmmaWarpSpecializedILi17ELi2ELi4ENS5_IJNS4_1CILi8EEENSA_ILi1EEESC_EEEEENS5_IJNSA_ILi64EEENSA_ILi128EEENSA_ILi32EEEEEENS_10bfloat16_tENS5_IJlSC_lEEESJ_SK_NS4_8TiledMMAINS4_8MMA_AtomIJNS4_20SM100_MMA_F16BF16_SSISJ_SJ_fLi64ELi128ELNS4_4UMMA5MajorE0ELSP_0ELNSO_7ScaleInE0ELSQ_0EEEEEENS4_6LayoutINS5_IJSC_SC_SC_EEENS5_IJNSA_ILi0EEESV_SV_EEEEENS5_IJNS4_10UnderscoreESY_SY_EEEEENS4_13SM90_TMA_LOADENS4_14ComposedLayoutINS4_7SwizzleILi2ELi4ELi3EEENS4_18smem_ptr_flag_bitsILi16EEENST_INS5_IJSB_SH_EEENS5_IJSH_SC_EEEEEEEvNS4_8identityENS4_23SM90_TMA_LOAD_MULTICASTES1A_vS1B_EENS_8epilogue10collective18CollectiveEpilogueINS1E_23Sm100TmaWarpSpecializedILi4ELi2ELi16ELb1ELb0EEEJSI_NS5_IJNST_ISF_SC_EENST_ISH_SC_EEEEESJ_SK_SJ_SK_NS1E_6fusion15FusionCallbacksIS1I_NS1M_17LinearCombinationISJ_fSJ_fLNS_15FloatRoundStyleE2EEESI_S1L_JEEENS4_5SM1004TMEM4LOAD26SM100_TMEM_LOAD_16dp256b4xES11_S1A_NS4_17SM75_U32x4_LDSM_NENS4_14SM90_TMA_STOREES1A_NS4_17SM90_U32x4_STSM_NENS4_39AutoVectorizingCopyWithAssumedAlignmentILi128EEEEEEvvEEEEvNT_6ParamsE)
        .other          _ZN7cutlass13device_kernelINS_4gemm6kernel13GemmUniversalIN4cute5tupleIJiiiiEEENS1_10collective13CollectiveMmaINS1_35MainloopSm100TmaUmmaWarpSpecializedILi17ELi2ELi4ENS5_IJNS4_1CILi8EEENSA_ILi1EEESC_EEEEENS5_IJNSA_ILi64EEENSA_ILi128EEENSA_ILi32EEEEEENS_10bfloat16_tENS5_IJlSC_lEEESJ_SK_NS4_8TiledMMAINS4_8MMA_AtomIJNS4_20SM100_MMA_F16BF16_SSISJ_SJ_fLi64ELi128ELNS4_4UMMA5MajorE0ELSP_0ELNSO_7ScaleInE0ELSQ_0EEEEEENS4_6LayoutINS5_IJSC_SC_SC_EEENS5_IJNSA_ILi0EEESV_SV_EEEEENS5_IJNS4_10UnderscoreESY_SY_EEEEENS4_13SM90_TMA_LOADENS4_14ComposedLayoutINS4_7SwizzleILi2ELi4ELi3EEENS4_18smem_ptr_flag_bitsILi16EEENST_INS5_IJSB_SH_EEENS5_IJSH_SC_EEEEEEEvNS4_8identityENS4_23SM90_TMA_LOAD_MULTICASTES1A_vS1B_EENS_8epilogue10collective18CollectiveEpilogueINS1E_23Sm100TmaWarpSpecializedILi4ELi2ELi16ELb1ELb0EEEJSI_NS5_IJNST_ISF_SC_EENST_ISH_SC_EEEEESJ_SK_SJ_SK_NS1E_6fusion15FusionCallbacksIS1I_NS1M_17LinearCombinationISJ_fSJ_fLNS_15FloatRoundStyleE2EEESI_S1L_JEEENS4_5SM1004TMEM4LOAD26SM100_TMEM_LOAD_16dp256b4xES11_S1A_NS4_17SM75_U32x4_LDSM_NENS4_14SM90_TMA_STOREES1A_NS4_17SM90_U32x4_STSM_NENS4_39AutoVectorizingCopyWithAssumedAlignmentILi128EEEEEEvvEEEEvNT_6ParamsE,@"STO_CUDA_ENTRY STV_DEFAULT"
_ZN7cutlass13device_kernelINS_4gemm6kernel13GemmUniversalIN4cute5tupleIJiiiiEEENS1_10collective13CollectiveMmaINS1_35MainloopSm100TmaUmmaWarpSpecializedILi17ELi2ELi4ENS5_IJNS4_1CILi8EEENSA_ILi1EEESC_EEEEENS5_IJNSA_ILi64EEENSA_ILi128EEENSA_ILi32EEEEEENS_10bfloat16_tENS5_IJlSC_lEEESJ_SK_NS4_8TiledMMAINS4_8MMA_AtomIJNS4_20SM100_MMA_F16BF16_SSISJ_SJ_fLi64ELi128ELNS4_4UMMA5MajorE0ELSP_0ELNSO_7ScaleInE0ELSQ_0EEEEEENS4_6LayoutINS5_IJSC_SC_SC_EEENS5_IJNSA_ILi0EEESV_SV_EEEEENS5_IJNS4_10UnderscoreESY_SY_EEEEENS4_13SM90_TMA_LOADENS4_14ComposedLayoutINS4_7SwizzleILi2ELi4ELi3EEENS4_18smem_ptr_flag_bitsILi16EEENST_INS5_IJSB_SH_EEENS5_IJSH_SC_EEEEEEEvNS4_8identityENS4_23SM90_TMA_LOAD_MULTICASTES1A_vS1B_EENS_8epilogue10collective18CollectiveEpilogueINS1E_23Sm100TmaWarpSpecializedILi4ELi2ELi16ELb1ELb0EEEJSI_NS5_IJNST_ISF_SC_EENST_ISH_SC_EEEEESJ_SK_SJ_SK_NS1E_6fusion15FusionCallbacksIS1I_NS1M_17LinearCombinationISJ_fSJ_fLNS_15FloatRoundStyleE2EEESI_S1L_JEEENS4_5SM1004TMEM4LOAD26SM100_TMEM_LOAD_16dp256b4xES11_S1A_NS4_17SM75_U32x4_LDSM_NENS4_14SM90_TMA_STOREES1A_NS4_17SM90_U32x4_STSM_NENS4_39AutoVectorizingCopyWithAssumedAlignmentILi128EEEEEEvvEEEEvNT_6ParamsE:
[----:B------:R-:W1:Y:S01]  /*0000*/  LDC R1, c[0x0][0x37c] ;  /* 0x0000df00ff017b82 */ /* 0x000e620000000800 */
[----:B------:R-:W2:Y:S01]  /*0010*/  S2R R57, SR_TID.X ;  /* 0x0000000000397919 */ /* 0x000ea20000002100 */
[----:B------:R-:W3:Y:S01]  /*0020*/  LDCU.64 UR8, c[0x0][0x890] ;  /* 0x00011200ff0877ac */ /* 0x000ee20008000a00 */
[----:B------:R-:W-:Y:S02]  /*0030*/  PRMT R45, RZ, 0x7610, R45 ;  /* 0x00007610ff2d7816 */ /* 0x000fe4000000002d */
[----:B------:R-:W-:Y:S01]  /*0040*/  ELECT P3, URZ, PT ;  /* 0x0000000000ff782f */ /* 0x000fe20003860000 */
[----:B---3--:R-:W-:-:S04]  /*0050*/  UISETP.NE.U32.AND UP0, UPT, UR8, URZ, UPT ;  /* 0x000000ff0800728c */ /* 0x008fc8000bf05070 */
[----:B------:R-:W-:Y:S01]  /*0060*/  UISETP.NE.AND.EX UP0, UPT, UR9, URZ, UPT, UP0 ;  /* 0x000000ff0900728c */ /* 0x000fe2000bf05300 */
[----:B--2---:R-:W-:-:S05]  /*0070*/  SHF.R.U32.HI R46, RZ, 0x5, R57 ;  /* 0x00000005ff2e7819 */ /* 0x004fca0000011639 */
[----:B------:R-:W2:Y:S02]  /*0080*/  SHFL.IDX PT, R0, R46, RZ, 0x1f ;  /* 0x00001fff2e007589 */ /* 0x000ea400000e0000 */
[----:B--2---:R-:W-:Y:S01]  /*0090*/  R2UR UR18, R0 ;  /* 0x00000000001272ca */ /* 0x004fe200000e0000 */
[----:B-1----:R-:W-:-:S14]  /*00a0*/  BRA.U UP0, `(.L_x_0) ;  /* 0x0000000100307547 */ /* 0x002fdc000b800000 */
[----:B------:R-:W1:Y:S02]  /*00b0*/  LDCU.64 UR4, c[0x0][0x888] ;  /* 0x00011100ff0477ac */ /* 0x000e640008000a00 */
[----:B-1----:R-:W-:-:S04]  /*00c0*/  UISETP.NE.U32.AND UP0, UPT, UR4, URZ, UPT ;  /* 0x000000ff0400728c */ /* 0x002fc8000bf05070 */
[----:B------:R-:W-:-:S09]  /*00d0*/  UISETP.NE.AND.EX UP0, UPT, UR5, URZ, UPT, UP0 ;  /* 0x000000ff0500728c */ /* 0x000fd2000bf05300 */
[----:B------:R-:W-:Y:S05]  /*00e0*/  BRA.U !UP0, `(.L_x_1) ;  /* 0x0000000108147547 */ /* 0x000fea000b800000 */
[----:B------:R-:W1:Y:S01]  /*00f0*/  LDC.64 R2, c[0x0][0x888] ;  /* 0x00022200ff027b82 */ /* 0x000e620000000a00 */
[----:B------:R-:W1:Y:S02]  /*0100*/  LDCU.64 UR4, c[0x0][0x358] ;  /* 0x00006b00ff0477ac */ /* 0x000e640008000a00 */
[----:B-1----:R1:W5:Y:S01]  /*0110*/  LDG.E R27, desc[UR4][R2.64] ;  /* 0x00000004021b7981 */ /* 0x002362000c1e1900 */
[----:B------:R-:W-:Y:S01]  /*0120*/  HFMA2 R45, -RZ, RZ, 0, 5.9604644775390625e-08 ;  /* 0x00000001ff2d7431 */ /* 0x000fe200000001ff */
[----:B------:R-:W-:Y:S05]  /*0130*/  BRA `(.L_x_0) ;  /* 0x00000000000c7947 */ /* 0x000fea0003800000 */
.L_x_1:
[----:B------:R-:W1:Y:S01]  /*0140*/  LDCU UR4, c[0x0][0x880] ;  /* 0x00011000ff0477ac */ /* 0x000e620008000800 */
[----:B------:R-:W-:Y:S01]  /*0150*/  HFMA2 R45, -RZ, RZ, 0, 5.9604644775390625e-08 ;  /* 0x00000001ff2d7431 */ /* 0x000fe200000001ff */
[----:B-1----:R-:W-:-:S07]  /*0160*/  MOV R27, UR4 ;  /* 0x00000004001b7c02 */ /* 0x002fce0008000f00 */
.L_x_0:
[----:B------:R-:W2:Y:S02]  /*0170*/  LDCU.64 UR4, c[0x0][0x8b0] ;  /* 0x00011600ff0477ac */ /* 0x000ea40008000a00 */
[----:B--2---:R-:W-:-:S04]  /*0180*/  UISETP.NE.U32.AND UP0, UPT, UR4, URZ, UPT ;  /* 0x000000ff0400728c */ /* 0x004fc8000bf05070 */
[----:B------:R-:W-:-:S09]  /*0190*/  UISETP.NE.AND.EX UP0, UPT, UR5, URZ, UPT, UP0 ;  /* 0x000000ff0500728c */ /* 0x000fd2000bf05300 */
[----:B------:R-:W-:Y:S05]  /*01a0*/  BRA.U UP0, `(.L_x_2) ;  /* 0x0000000100287547 */ /* 0x000fea000b800000 */
[----:B------:R-:W2:Y:S02]  /*01b0*/  LDCU.64 UR4, c[0x0][0x8a8] ;  /* 0x00011500ff0477ac */ /* 0x000ea40008000a00 */
[----:B--2---:R-:W-:-:S04]  /*01c0*/  UISETP.NE.U32.AND UP0, UPT, UR4, URZ, UPT ;  /* 0x000000ff0400728c */ /* 0x004fc8000bf05070 */
[----:B------:R-:W-:-:S09]  /*01d0*/  UISETP.NE.AND.EX UP0, UPT, UR5, URZ, UPT, UP0 ;  /* 0x000000ff0500728c */ /* 0x000fd2000bf05300 */
[----:B------:R-:W-:Y:S05]  /*01e0*/  BRA.U !UP0, `(.L_x_3) ;  /* 0x0000000108107547 */ /* 0x000fea000b800000 */
[----:B------:R-:W2:Y:S01]  /*01f0*/  LDC.64 R24, c[0x0][0x8a8] ;  /* 0x00022a00ff187b82 */ /* 0x000ea20000000a00 */
[----:B------:R-:W2:Y:S02]  /*0200*/  LDCU.64 UR4, c[0x0][0x358] ;  /* 0x00006b00ff0477ac */ /* 0x000ea40008000a00 */
[----:B--2---:R2:W5:Y:S01]  /*0210*/  LDG.E R24, desc[UR4][R24.64] ;  /* 0x0000000418187981 */ /* 0x004562000c1e1900 */
[----:B------:R-:W-:Y:S05]  /*0220*/  BRA `(.L_x_2) ;  /* 0x0000000000087947 */ /* 0x000fea0003800000 */
.L_x_3:
[----:B------:R-:W2:Y:S02]  /*0230*/  LDCU UR4, c[0x0][0x8a0] ;  /* 0x00011400ff0477ac */ /* 0x000ea40008000800 */
[----:B--2---:R-:W-:Y:S02]  /*0240*/  MOV R24, UR4 ;  /* 0x0000000400187c02 */ /* 0x004fe40008000f00 */
.L_x_2:
[----:B------:R-:W-:Y:S01]  /*0250*/  IMAD.U32 R0, RZ, RZ, UR18 ;  /* 0x00000012ff007e24 */ /* 0x000fe2000f8e00ff */
[----:B------:R-:W-:Y:S04]  /*0260*/  BSSY.RECONVERGENT B0, `(.L_x_4) ;  /* 0x000000c000007945 */ /* 0x000fe80003800200 */
[C---:B------:R-:W-:Y:S02]  /*0270*/  ISETP.NE.OR P1, PT, R0.reuse, 0x1, !P3 ;  /* 0x000000010000780c */ /* 0x040fe40005f25670 */
[----:B------:R-:W-:-:S11]  /*0280*/  ISETP.NE.OR P0, PT, R0, 0x3, !P3 ;  /* 0x000000030000780c */ /* 0x000fd60005f05670 */
[----:B------:R-:W-:Y:S05]  /*0290*/  @P1 BRA `(.L_x_5) ;  /* 0x0000000000201947 */ /* 0x000fea0003800000 */
[----:B------:R-:W3:Y:S02]  /*02a0*/  LDCU.64 UR4, c[0x0][0x348] ;  /* 0x00006900ff0477ac */ /* 0x000ee40008000a00 */
[----:B---3--:R-:W-:Y:S02]  /*02b0*/  UIADD3 UR6, UP1, UPT, UR4, 0x80, URZ ;  /* 0x0000008004067890 */ /* 0x008fe4000ff3e0ff */
[----:B------:R-:W-:Y:S02]  /*02c0*/  UIADD3 UR4, UP0, UPT, UR4, 0x180, URZ ;  /* 0x0000018004047890 */ /* 0x000fe4000ff1e0ff */
[----:B------:R-:W-:Y:S02]  /*02d0*/  UIADD3.X UR7, UPT, UPT, URZ, UR5, URZ, UP1, !UPT ;  /* 0x00000005ff077290 */ /* 0x000fe40008ffe4ff */
[----:B------:R-:W-:-:S07]  /*02e0*/  UIADD3.X UR5, UPT, UPT, URZ, UR5, URZ, UP0, !UPT ;  /* 0x00000005ff057290 */ /* 0x000fce00087fe4ff */
[----:B------:R3:W-:Y:S02]  /*02f0*/  UTMACCTL.PF [UR6] ;  /* 0x00000000060079b9 */ /* 0x0007e40008040000 */
[----:B------:R3:W-:Y:S02]  /*0300*/  UTMACCTL.PF [UR4] ;  /* 0x00000000040079b9 */ /* 0x0007e40008040000 */
[----:B---3--:R-:W-:Y:S01]  /*0310*/  NOP ;  /* 0x0000000000007918 */ /* 0x008fe20000000000 */
.L_x_5:
[----:B------:R-:W-:Y:S05]  /*0320*/  BSYNC.RECONVERGENT B0 ;  /* 0x0000000000007941 */ /* 0x000fea0003800200 */
.L_x_4:
[----:B------:R-:W-:Y:S04]  /*0330*/  BSSY.RECONVERGENT B0, `(.L_x_6) ;  /* 0x000000a000007945 */ /* 0x000fe80003800200 */
        /* <DEDUP_REMOVED lines=9> */
.L_x_7:
[----:B------:R-:W-:Y:S05]  /*03d0*/  BSYNC.RECONVERGENT B0 ;  /* 0x0000000000007941 */ /* 0x000fea0003800200 */
.L_x_6:
[----:B------:R-:W3:Y:S01]  /*03e0*/  LDCU.64 UR4, c[0x0][0x888] ;  /* 0x00011100ff0477ac */ /* 0x000ee20008000a00 */
[----:B------:R-:W-:Y:S02]  /*03f0*/  UISETP.EQ.U32.AND UP2, UPT, UR8, URZ, UPT ;  /* 0x000000ff0800728c */ /* 0x000fe4000bf42070 */
[----:B------:R-:W-:Y:S02]  /*0400*/  UPLOP3.LUT UP3, UPT, UPT, UPT, UPT, 0x80, 0x8 ;  /* 0x000000000008789c */ /* 0x000fe40003f6f070 */
[----:B---3--:R-:W-:-:S04]  /*0410*/  UISETP.NE.U32.AND UP0, UPT, UR4, URZ, UPT ;  /* 0x000000ff0400728c */ /* 0x008fc8000bf05070 */
[----:B------:R-:W-:-:S04]  /*0420*/  UISETP.NE.AND.EX UP1, UPT, UR5, URZ, UPT, UP0 ;  /* 0x000000ff0500728c */ /* 0x000fc8000bf25300 */
[----:B------:R-:W-:-:S04]  /*0430*/  UISETP.EQ.OR.EX UP4, UPT, UR9, URZ, !UP1, UP2 ;  /* 0x000000ff0900728c */ /* 0x000fc8000cf82720 */
[----:B------:R-:W-:-:S06]  /*0440*/  UP2UR UR4, UPR, URZ, 0x10 ;  /* 0x00000010ff047883 */ /* 0x000fcc0008000000 */
[----:B------:R-:W-:Y:S01]  /*0450*/  MOV R49, UR4 ;  /* 0x0000000400317c02 */ /* 0x000fe20008000f00 */
[----:B------:R-:W-:Y:S06]  /*0460*/  BRA.U !UP4, `(.L_x_8) ;  /* 0x000000010c207547 */ /* 0x000fec000b800000 */
[----:B------:R-:W-:Y:S01]  /*0470*/  UISETP.NE.U32.AND UP2, UPT, UR8, URZ, UPT ;  /* 0x000000ff0800728c */ /* 0x000fe2000bf45070 */
[----:B-----5:R-:W-:Y:S01]  /*0480*/  FSETP.NEU.AND P0, PT, R27, RZ, PT ;  /* 0x000000ff1b00720b */ /* 0x020fe20003f0d000 */
[----:B------:R-:W-:Y:S02]  /*0490*/  USEL UR4, URZ, 0xffffffff, UP1 ;  /* 0xffffffffff047887 */ /* 0x000fe40008800000 */
[----:B------:R-:W-:-:S10]  /*04a0*/  UISETP.NE.AND.EX UP2, UPT, UR9, URZ, UPT, UP2 ;  /* 0x000000ff0900728c */ /* 0x000fd4000bf45320 */
[----:B------:R-:W-:Y:S01]  /*04b0*/  VOTEU.ANY UP0, P0 ;  /* 0x0000000000ff7886 */ /* 0x000fe20000000100 */
[----:B------:R-:W-:-:S04]  /*04c0*/  @!UP2 USEL UR4, URZ, 0xffffffff, UP0 ;  /* 0xffffffffff04a887 */ /* 0x000fc80008000000 */
[----:B------:R-:W-:-:S04]  /*04d0*/  ULOP3.LUT UR4, UR4, 0x1, URZ, 0xc0, !UPT ;  /* 0x0000000104047892 */ /* 0x000fc8000f8ec0ff */
[----:B------:R-:W-:-:S11]  /*04e0*/  UISETP.NE.U32.AND UP3, UPT, UR4, 0x1, UPT ;  /* 0x000000010400788c */ /* 0x000fd6000bf65070 */
.L_x_8:
[----:B-1----:R-:W1:Y:S02]  /*04f0*/  SHFL.IDX PT, R2, R46, RZ, 0x1f ;  /* 0x00001fff2e027589 */ /* 0x002e6400000e0000 */
[----:B-1----:R-:W-:-:S13]  /*0500*/  ISETP.NE.AND P0, PT, R2, RZ, PT ;  /* 0x000000ff0200720c */ /* 0x002fda0003f05270 */
[----:B------:R-:W-:Y:S05]  /*0510*/  @P0 BRA `(.L_x_9) ;  /* 0x0000000000cc0947 */ /* 0x000fea0003800000 */
[----:B------:R-:W-:Y:S01]  /*0520*/  ELECT P0, URZ, PT ;  /* 0x0000000000ff782f */ /* 0x000fe20003800000 */
[----:B------:R-:W-:-:S12]  /*0530*/  BSSY.RECONVERGENT B0, `(.L_x_9) ;  /* 0x0000031000007945 */ /* 0x000fd80003800200 */
[----:B------:R-:W-:Y:S05]  /*0540*/  @!P0 BRA `(.L_x_10) ;  /* 0x0000000000bc8947 */ /* 0x000fea0003800000 */
[----:B------:R-:W1:Y:S01]  /*0550*/  S2UR UR4, SR_CgaCtaId ;  /* 0x00000000000479c3 */ /* 0x000e620000008800 */
[----:B------:R-:W-:Y:S01]  /*0560*/  UMOV UR5, 0x400 ;  /* 0x0000040000057882 */ /* 0x000fe20000000000 */
[----:B------:R-:W-:Y:S01]  /*0570*/  UMOV UR8, 0x1 ;  /* 0x0000000100087882 */ /* 0x000fe20000000000 */
[----:B------:R-:W-:Y:S01]  /*0580*/  UMOV UR6, 0x8 ;  /* 0x0000000800067882 */ /* 0x000fe20000000000 */
[----:B------:R-:W-:-:S04]  /*0590*/  UIADD3 UR8, UPT, UPT, -UR8, 0x100000, URZ ;  /* 0x0010000008087890 */ /* 0x000fc8000fffe1ff */
[----:B------:R-:W-:Y:S02]  /*05a0*/  USHF.L.U32 UR9, UR8, 0xb, URZ ;  /* 0x0000000b08097899 */ /* 0x000fe400080006ff */
[----:B------:R-:W-:Y:S02]  /*05b0*/  USHF.L.U32 UR8, UR8, 0x1, URZ ;  /* 0x0000000108087899 */ /* 0x000fe400080006ff */
[----:B------:R-:W-:-:S04]  /*05c0*/  UIADD3 UR6, UPT, UPT, -UR6, 0x100000, URZ ;  /* 0x0010000006067890 */ /* 0x000fc8000fffe1ff */
[----:B------:R-:W-:Y:S02]  /*05d0*/  USHF.L.U32 UR7, UR6, 0xb, URZ ;  /* 0x0000000b06077899 */ /* 0x000fe400080006ff */
[----:B------:R-:W-:Y:S02]  /*05e0*/  USHF.L.U32 UR6, UR6, 0x1, URZ ;  /* 0x0000000106067899 */ /* 0x000fe400080006ff */
[----:B-1----:R-:W-:Y:S01]  /*05f0*/  ULEA UR4, UR4, UR5, 0x18 ;  /* 0x0000000504047291 */ /* 0x002fe2000f8ec0ff */
[----:B------:R-:W1:Y:S11]  /*0600*/  FENCE.VIEW.ASYNC.S ;  /* 0x00000000000073c6 */ /* 0x000e760000000000 */
[----:B-1----:R1:W3:Y:S01]  /*0610*/  SYNCS.EXCH.64 URZ, [UR4], UR8 ;  /* 0x0000000804ff75b2 */ /* 0x0022e20008000100 */
[----:B------:R1:W4:Y:S01]  /*0620*/  SYNCS.EXCH.64 URZ, [UR4+0x88], UR6 ;  /* 0x0000880604ff75b2 */ /* 0x0003220008000100 */
[----:B------:R1:W1:Y:S01]  /*0630*/  SYNCS.EXCH.64 URZ, [UR4+0x8], UR8 ;  /* 0x0000080804ff75b2 */ /* 0x0002620008000100 */
        /* <DEDUP_REMOVED lines=31> */
[----:B---34-:R-:W-:Y:S01]  /*0830*/  NOP ;  /* 0x0000000000007918 */ /* 0x018fe20000000000 */
.L_x_10:
[----:B-1----:R-:W-:Y:S05]  /*0840*/  BSYNC.RECONVERGENT B0 ;  /* 0x0000000000007941 */ /* 0x002fea0003800200 */
.L_x_9:
[----:B------:R-:W1:Y:S01]  /*0850*/  SHFL.IDX PT, R2, R46, RZ, 0x1f ;  /* 0x00001fff2e027589 */ /* 0x000e6200000e0000 */
[----:B------:R-:W-:Y:S01]  /*0860*/  NOP ;  /* 0x0000000000007918 */ /* 0x000fe20000000000 */
[----:B-1----:R-:W-:-:S13]  /*0870*/  ISETP.NE.AND P0, PT, R2, 0x1, PT ;  /* 0x000000010200780c */ /* 0x002fda0003f05270 */
[----:B------:R-:W-:Y:S05]  /*0880*/  @P0 BRA `(.L_x_11) ;  /* 0x0000000000580947 */ /* 0x000fea0003800000 */
        /* <DEDUP_REMOVED lines=9> */
[----:B------:R-:W-:Y:S01]  /*0920*/  USHF.L.U32 UR6, UR6, 0x1, URZ ;  /* 0x0000000106067899 */ /* 0x000fe200080006ff */
[----:B------:R-:W-:Y:S01]  /*0930*/  ELECT P0, URZ, PT ;  /* 0x0000000000ff782f */ /* 0x000fe20003800000 */
[----:B-1----:R-:W-:Y:S01]  /*0940*/  ULEA UR4, UR4, UR5, 0x18 ;  /* 0x0000000504047291 */ /* 0x002fe2000f8ec0ff */
[----:B------:R-:W1:Y:S11]  /*0950*/  FENCE.VIEW.ASYNC.S ;  /* 0x00000000000073c6 */ /* 0x000e760000000000 */
[----:B-1----:R1:W3:Y:S01]  /*0960*/  SYNCS.EXCH.64 URZ, [UR4+0x110], UR8 ;  /* 0x0001100804ff75b2 */ /* 0x0022e20008000100 */
[----:B------:R1:W4:Y:S01]  /*0970*/  SYNCS.EXCH.64 URZ, [UR4+0x130], UR6 ;  /* 0x0001300604ff75b2 */ /* 0x0003220008000100 */
[----:B------:R1:W1:Y:S01]  /*0980*/  SYNCS.EXCH.64 URZ, [UR4+0x118], UR8 ;  /* 0x0001180804ff75b2 */ /* 0x0002620008000100 */
[----:B------:R1:W1:Y:S01]  /*0990*/  SYNCS.EXCH.64 URZ, [UR4+0x138], UR6 ;  /* 0x0001380604ff75b2 */ /* 0x0002620008000100 */
[----:B------:R1:W1:Y:S01]  /*09a0*/  SYNCS.EXCH.64 URZ, [UR4+0x120], UR8 ;  /* 0x0001200804ff75b2 */ /* 0x0002620008000100 */
[----:B------:R1:W1:Y:S01]  /*09b0*/  SYNCS.EXCH.64 URZ, [UR4+0x140], UR6 ;  /* 0x0001400604ff75b2 */ /* 0x0002620008000100 */
[----:B------:R1:W1:Y:S01]  /*09c0*/  SYNCS.EXCH.64 URZ, [UR4+0x128], UR8 ;  /* 0x0001280804ff75b2 */ /* 0x0002620008000100 */
[----:B------:R1:W1:Y:S01]  /*09d0*/  SYNCS.EXCH.64 URZ, [UR4+0x148], UR6 ;  /* 0x0001480604ff75b2 */ /* 0x0002620008000100 */
[----:B------:R-:W-:Y:S01]  /*09e0*/  NOP ;  /* 0x0000000000007918 */ /* 0x000fe20000000000 */
.L_x_11:
[----:B------:R-:W2:Y:S01]  /*09f0*/  SHFL.IDX PT, R2, R46, RZ, 0x1f ;  /* 0x00001fff2e027589 */ /* 0x000ea200000e0000 */
[----:B------:R-:W-:Y:S01]  /*0a00*/  NOP ;  /* 0x0000000000007918 */ /* 0x000fe20000000000 */
[----:B--2---:R-:W-:-:S13]  /*0a10*/  ISETP.NE.AND P0, PT, R2, 0x3, PT ;  /* 0x000000030200780c */ /* 0x004fda0003f05270 */
[----:B------:R-:W-:Y:S05]  /*0a20*/  @P0 BRA `(.L_x_12) ;  /* 0x0000000000300947 */ /* 0x000fea0003800000 */
[----:B-1----:R-:W1:Y:S01]  /*0a30*/  S2UR UR4, SR_CgaCtaId ;  /* 0x00000000000479c3 */ /* 0x002e620000008800 */
[----:B------:R-:W-:Y:S01]  /*0a40*/  UMOV UR6, 0x400 ;  /* 0x0000040000067882 */ /* 0x000fe20000000000 */
[----:B------:R-:W-:Y:S01]  /*0a50*/  UMOV UR5, 0x20 ;  /* 0x0000002000057882 */ /* 0x000fe20000000000 */
[----:B------:R-:W-:Y:S01]  /*0a60*/  ELECT P0, URZ, PT ;  /* 0x0000000000ff782f */ /* 0x000fe20003800000 */
[----:B-1----:R-:W-:Y:S02]  /*0a70*/  ULEA UR6, UR4, UR6, 0x18 ;  /* 0x0000000604067291 */ /* 0x002fe4000f8ec0ff */
[----:B------:R-:W-:-:S04]  /*0a80*/  UIADD3 UR4, UPT, UPT, -UR5, 0x100000, URZ ;  /* 0x0010000005047890 */ /* 0x000fc8000fffe1ff */
[----:B------:R-:W-:Y:S02]  /*0a90*/  USHF.L.U32 UR5, UR4, 0xb, URZ ;  /* 0x0000000b04057899 */ /* 0x000fe400080006ff */
[----:B------:R-:W-:Y:S01]  /*0aa0*/  USHF.L.U32 UR4, UR4, 0x1, URZ ;  /* 0x0000000104047899 */ /* 0x000fe200080006ff */
[----:B------:R-:W1:Y:S11]  /*0ab0*/  FENCE.VIEW.ASYNC.S ;  /* 0x00000000000073c6 */ /* 0x000e760000000000 */
[----:B-1----:R2:W1:Y:S01]  /*0ac0*/  SYNCS.EXCH.64 URZ, [UR6+0x150], UR4 ;  /* 0x0001500406ff75b2 */ /* 0x0024620008000100 */
[----:B------:R2:W1:Y:S02]  /*0ad0*/  SYNCS.EXCH.64 URZ, [UR6+0x158], UR4 ;  /* 0x0001580406ff75b2 */ /* 0x0004640008000100 */
[----:B--2---:R-:W-:Y:S01]  /*0ae0*/  NOP ;  /* 0x0000000000007918 */ /* 0x004fe20000000000 */
.L_x_12:
[----:B------:R-:W2:Y:S01]  /*0af0*/  SHFL.IDX PT, R2, R46, RZ, 0x1f ;  /* 0x00001fff2e027589 */ /* 0x000ea200000e0000 */
[----:B------:R-:W-:Y:S01]  /*0b00*/  NOP ;  /* 0x0000000000007918 */ /* 0x000fe20000000000 */
[----:B--2---:R-:W-:-:S13]  /*0b10*/  ISETP.NE.AND P0, PT, R2, 0x4, PT ;  /* 0x000000040200780c */ /* 0x004fda0003f05270 */
[----:B------:R-:W-:Y:S05]  /*0b20*/  @P0 BRA `(.L_x_13) ;  /* 0x00000000004c0947 */ /* 0x000fea0003800000 */
[----:B-1----:R-:W1:Y:S01]  /*0b30*/  S2UR UR6, SR_CgaCtaId ;  /* 0x00000000000679c3 */ /* 0x002e620000008800 */
[----:B------:R-:W-:Y:S01]  /*0b40*/  UMOV UR4, 0x720 ;  /* 0x0000072000047882 */ /* 0x000fe20000000000 */
[----:B------:R-:W-:Y:S01]  /*0b50*/  UMOV UR5, 0x400 ;  /* 0x0000040000057882 */ /* 0x000fe20000000000 */
[----:B------:R-:W-:Y:S01]  /*0b60*/  USEL UR4, UR4, 0x620, UP3 ;  /* 0x0000062004047887 */ /* 0x000fe20009800000 */
[----:B------:R-:W-:Y:S01]  /*0b70*/  UMOV UR8, 0x1 ;  /* 0x0000000100087882 */ /* 0x000fe20000000000 */
[----:B------:R-:W-:Y:S01]  /*0b80*/  ELECT P0, URZ, PT ;  /* 0x0000000000ff782f */ /* 0x000fe20003800000 */
[----:B------:R-:W-:-:S04]  /*0b90*/  UIADD3 UR8, UPT, UPT, -UR8, 0x100000, URZ ;  /* 0x0010000008087890 */ /* 0x000fc8000fffe1ff */
[----:B------:R-:W-:Y:S02]  /*0ba0*/  USHF.L.U32 UR9, UR8, 0xb, URZ ;  /* 0x0000000b08097899 */ /* 0x000fe400080006ff */
[----:B------:R-:W-:Y:S02]  /*0bb0*/  USHF.L.U32 UR8, UR8, 0x1, URZ ;  /* 0x0000000108087899 */ /* 0x000fe400080006ff */
[----:B-1----:R-:W-:Y:S02]  /*0bc0*/  ULEA UR6, UR6, UR5, 0x18 ;  /* 0x0000000506067291 */ /* 0x002fe4000f8ec0ff */
[----:B------:R-:W-:-:S04]  /*0bd0*/  UIADD3 UR4, UPT, UPT, -UR4, 0x100000, URZ ;  /* 0x0010000004047890 */ /* 0x000fc8000fffe1ff */
[----:B------:R-:W-:Y:S02]  /*0be0*/  USHF.L.U32 UR5, UR4, 0xb, URZ ;  /* 0x0000000b04057899 */ /* 0x000fe400080006ff */
[----:B------:R-:W-:Y:S01]  /*0bf0*/  USHF.L.U32 UR4, UR4, 0x1, URZ ;  /* 0x0000000104047899 */ /* 0x000fe200080006ff */
[----:B------:R-:W1:Y:S03]  /*0c00*/  FENCE.VIEW.ASYNC.S ;  /* 0x00000000000073c6 */ /* 0x000e660000000000 */
[----:B-1----:R2:W1:Y:S08]  /*0c10*/  SYNCS.EXCH.64 URZ, [UR6+0x160], UR8 ;  /* 0x0001600806ff75b2 */ /* 0x0024700008000100 */
[----:B------:R2:W1:Y:S01]  /*0c20*/  SYNCS.EXCH.64 URZ, [UR6+0x170], UR4 ;  /* 0x0001700406ff75b2 */ /* 0x0004620008000100 */
[----:B------:R2:W1:Y:S01]  /*0c30*/  SYNCS.EXCH.64 URZ, [UR6+0x168], UR8 ;  /* 0x0001680806ff75b2 */ /* 0x0004620008000100 */
[----:B------:R2:W1:Y:S02]  /*0c40*/  SYNCS.EXCH.64 URZ, [UR6+0x178], UR4 ;  /* 0x0001780406ff75b2 */ /* 0x0004640008000100 */
[----:B--2---:R-:W-:Y:S01]  /*0c50*/  NOP ;  /* 0x0000000000007918 */ /* 0x004fe20000000000 */
.L_x_13:
[----:B------:R-:W2:Y:S01]  /*0c60*/  SHFL.IDX PT, R2, R46, RZ, 0x1f ;  /* 0x00001fff2e027589 */ /* 0x000ea200000e0000 */
[----:B------:R-:W-:Y:S01]  /*0c70*/  NOP ;  /* 0x0000000000007918 */ /* 0x000fe20000000000 */
[----:B--2---:R-:W-:-:S13]  /*0c80*/  ISETP.NE.AND P0, PT, R2, 0x5, PT ;  /* 0x000000050200780c */ /* 0x004fda0003f05270 */
[----:B------:R-:W-:Y:S05]  /*0c90*/  @P0 BRA `(.L_x_14) ;  /* 0x0000000000580947 */ /* 0x000fea0003800000 */
[----:B-1----:R-:W1:Y:S01]  /*0ca0*/  S2UR UR4, SR_CgaCtaId ;  /* 0x00000000000479c3 */ /* 0x002e620000008800 */
        /* <DEDUP_REMOVED lines=12> */
[----:B-1----:R2:W1:Y:S01]  /*0d70*/  SYNCS.EXCH.64 URZ, [UR4+0x180], UR8 ;  /* 0x0001800804ff75b2 */ /* 0x0024620008000100 */
[----:B------:R2:W1:Y:S01]  /*0d80*/  SYNCS.EXCH.64 URZ, [UR4+0x1a0], UR6 ;  /* 0x0001a00604ff75b2 */ /* 0x0004620008000100 */
[----:B------:R2:W1:Y:S01]  /*0d90*/  SYNCS.EXCH.64 URZ, [UR4+0x188], UR8 ;  /* 0x0001880804ff75b2 */ /* 0x0004620008000100 */
[----:B------:R2:W1:Y:S01]  /*0da0*/  SYNCS.EXCH.64 URZ, [UR4+0x1a8], UR6 ;  /* 0x0001a80604ff75b2 */ /* 0x0004620008000100 */
[----:B------:R2:W1:Y:S01]  /*0db0*/  SYNCS.EXCH.64 URZ, [UR4+0x190], UR8 ;  /* 0x0001900804ff75b2 */ /* 0x0004620008000100 */
[----:B------:R2:W1:Y:S01]  /*0dc0*/  SYNCS.EXCH.64 URZ, [UR4+0x1b0], UR6 ;  /* 0x0001b00604ff75b2 */ /* 0x0004620008000100 */
[----:B------:R2:W1:Y:S01]  /*0dd0*/  SYNCS.EXCH.64 URZ, [UR4+0x198], UR8 ;  /* 0x0001980804ff75b2 */ /* 0x0004620008000100 */
[----:B------:R2:W1:Y:S02]  /*0de0*/  SYNCS.EXCH.64 URZ, [UR4+0x1b8], UR6 ;  /* 0x0001b80604ff75b2 */ /* 0x0004640008000100 */
[----:B--2---:R-:W-:Y:S01]  /*0df0*/  NOP ;  /* 0x0000000000007918 */ /* 0x004fe20000000000 */
.L_x_14:
        /* <DEDUP_REMOVED lines=8> */
[----:B------:R-:W-:-:S04]  /*0e80*/  UIADD3 UR6, UPT, UPT, -UR6, 0x100000, URZ ;  /* 0x0010000006067890 */ /* 0x000fc8000fffe1ff */
[----:B------:R-:W-:Y:S02]  /*0e90*/  USHF.L.U32 UR7, UR6, 0xb, URZ ;  /* 0x0000000b06077899 */ /* 0x000fe400080006ff */
[----:B------:R-:W-:Y:S02]  /*0ea0*/  USHF.L.U32 UR6, UR6, 0x1, URZ ;  /* 0x0000000106067899 */ /* 0x000fe400080006ff */
[----:B-1----:R-:W-:Y:S01]  /*0eb0*/  ULEA UR4, UR4, UR5, 0x18 ;  /* 0x0000000504047291 */ /* 0x002fe2000f8ec0ff */
[----:B------:R-:W1:Y:S11]  /*0ec0*/  FENCE.VIEW.ASYNC.S ;  /* 0x00000000000073c6 */ /* 0x000e760000000000 */
[----:B-1----:R2:W1:Y:S01]  /*0ed0*/  SYNCS.EXCH.64 URZ, [UR4+0x1c0], UR6 ;  /* 0x0001c00604ff75b2 */ /* 0x0024620008000100 */
[----:B------:R2:W1:Y:S01]  /*0ee0*/  SYNCS.EXCH.64 URZ, [UR4+0x1d0], UR6 ;  /* 0x0001d00604ff75b2 */ /* 0x0004620008000100 */
[----:B------:R2:W1:Y:S01]  /*0ef0*/  SYNCS.EXCH.64 URZ, [UR4+0x1c8], UR6 ;  /* 0x0001c80604ff75b2 */ /* 0x0004620008000100 */
[----:B------:R2:W1:Y:S02]  /*0f00*/  SYNCS.EXCH.64 URZ, [UR4+0x1d8], UR6 ;  /* 0x0001d80604ff75b2 */ /* 0x0004640008000100 */
[----:B--2---:R-:W-:Y:S01]  /*0f10*/  NOP ;  /* 0x0000000000007918 */ /* 0x004fe20000000000 */
.L_x_15:
[----:B-1----:R-:W1:Y:S01]  /*0f20*/  LDCU UR4, c[0x0][0x36c] ;  /* 0x00006d80ff0477ac */ /* 0x002e620008000800 */
[----:B------:R-:W-:Y:S01]  /*0f30*/  ISETP.NE.OR P3, PT, R0, 0x2, !P3 ;  /* 0x000000020000780c */ /* 0x000fe20005f65670 */
[----:B------:R-:W-:Y:S01]  /*0f40*/  NOP ;  /* 0x0000000000007918 */ /* 0x000fe20000000000 */
[----:B------:R-:W-:Y:S01]  /*0f50*/  LOP3.LUT R0, R57, 0x1f, RZ, 0xc0, !PT ;  /* 0x0000001f39007812 */ /* 0x000fe200078ec0ff */
[----:B------:R-:W-:Y:S02]  /*0f60*/  UISETP.NE.AND UP4, UPT, UR18, 0x2, UPT ;  /* 0x000000021200788c */ /* 0x000fe4000bf85270 */
[----:B------:R-:W-:Y:S02]  /*0f70*/  UISETP.NE.AND UP5, UPT, UR18, URZ, UPT ;  /* 0x000000ff1200728c */ /* 0x000fe4000bfa5270 */
[----:B-1----:R-:W-:-:S09]  /*0f80*/  UISETP.EQ.U32.AND UP6, UPT, UR4, 0x1, UPT ;  /* 0x000000010400788c */ /* 0x002fd2000bfc2070 */
[----:B------:R-:W-:Y:S05]  /*0f90*/  BRA.U !UP6, `(.L_x_16) ;  /* 0x000000010e087547 */ /* 0x000fea000b800000 */
[----:B---34-:R-:W-:Y:S01]  /*0fa0*/  UCGABAR_ARV ;  /* 0x00000000000079c7 */ /* 0x018fe20008000000 */
[----:B------:R-:W-:Y:S05]  /*0fb0*/  BRA `(.L_x_17) ;  /* 0x0000000000047947 */ /* 0x000fea0003800000 */
.L_x_16:
[----:B---34-:R-:W-:Y:S01]  /*0fc0*/  NOP ;  /* 0x0000000000007918 */ /* 0x018fe20000000000 */
.L_x_17:
[----:B------:R-:W1:Y:S01]  /*0fd0*/  S2UR UR30, SR_CTAID.X ;  /* 0x00000000001e79c3 */ /* 0x000e620000002500 */
[----:B------:R-:W-:-:S05]  /*0fe0*/  CS2R.32 R48, SR_CgaSize ;  /* 0x0000000000307805 */ /* 0x000fca0000008a00 */
[----:B------:R-:W-:-:S05]  /*0ff0*/  IMAD R48, R48, -0xa0, RZ ;  /* 0xffffff6030307824 */ /* 0x000fca00078e02ff */
[----:B------:R-:W-:-:S14]  /*1000*/  R2UR UR5, R48 ;  /* 0x00000000300572ca */ /* 0x000fdc00000e0000 */
[----:B------:R-:W2:Y:S01]  /*1010*/  LDCU UR5, c[0x0][UR5+0x2b0] ;  /* 0x00005600050577ac */ /* 0x000ea20008000800 */
[----:B------:R-:W-:-:S05]  /*1020*/  CS2R.32 R48, SR_CgaSize ;  /* 0x0000000000307805 */ /* 0x000fca0000008a00 */
[----:B------:R-:W-:-:S05]  /*1030*/  IMAD R48, R48, -0xa0, RZ ;  /* 0xffffff6030307824 */ /* 0x000fca00078e02ff */
[----:B------:R-:W-:-:S14]  /*1040*/  R2UR UR4, R48 ;  /* 0x00000000300472ca */ /* 0x000fdc00000e0000 */
[----:B------:R-:W3:Y:S01]  /*1050*/  LDCU UR4, c[0x0][UR4+0x2b4] ;  /* 0x00005680040477ac */ /* 0x000ee20008000800 */
[----:B------:R-:W4:Y:S01]  /*1060*/  S2UR UR31, SR_CTAID.Y ;  /* 0x00000000001f79c3 */ /* 0x000f220000002600 */
[----:B------:R-:W-:-:S05]  /*1070*/  CS2R.32 R48, SR_CgaSize ;  /* 0x0000000000307805 */ /* 0x000fca0000008a00 */
[----:B------:R-:W-:-:S05]  /*1080*/  IMAD R48, R48, -0xa0, RZ ;  /* 0xffffff6030307824 */ /* 0x000fca00078e02ff */
[----:B------:R-:W-:-:S14]  /*1090*/  R2UR UR7, R48 ;  /* 0x00000000300772ca */ /* 0x000fdc00000e0000 */
[----:B------:R-:W3:Y:S01]  /*10a0*/  LDCU UR7, c[0x0][UR7+0x2a0] ;  /* 0x00005400070777ac */ /* 0x000ee20008000800 */
[----:B------:R-:W-:-:S05]  /*10b0*/  CS2R.32 R48, SR_CgaSize ;  /* 0x0000000000307805 */ /* 0x000fca0000008a00 */
[----:B------:R-:W-:-:S05]  /*10c0*/  IMAD R48, R48, -0xa0, RZ ;  /* 0xffffff6030307824 */ /* 0x000fca00078e02ff */
[----:B------:R-:W-:-:S14]  /*10d0*/  R2UR UR8, R48 ;  /* 0x00000000300872ca */ /* 0x000fdc00000e0000 */
[----:B------:R-:W3:Y:S01]  /*10e0*/  LDCU UR8, c[0x0][UR8+0x2a4] ;  /* 0x00005480080877ac */ /* 0x000ee20008000800 */
[----:B------:R-:W3:Y:S01]  /*10f0*/  LDCU UR19, c[0x0][0xb24] ;  /* 0x00016480ff1377ac */ /* 0x000ee20008000800 */
[----:B------:R-:W3:Y:S01]  /*1100*/  LDCU UR42, c[0x0][0xb24] ;  /* 0x00016480ff2a77ac */ /* 0x000ee20008000800 */
[----:B-1----:R-:W-:Y:S01]  /*1110*/  I2FP.F32.U32 R3, UR30 ;  /* 0x0000001e00037c45 */ /* 0x002fe20008201000 */
[----:B------:R-:W1:Y:S04]  /*1120*/  LDCU UR22, c[0x0][0xb30] ;  /* 0x00016600ff1677ac */ /* 0x000e680008000800 */
[----:B--2---:R-:W-:Y:S01]  /*1130*/  FMUL R3, R3, UR5 ;  /* 0x0000000503037c20 */ /* 0x004fe20008400000 */
[----:B----4-:R-:W-:-:S05]  /*1140*/  I2FP.F32.U32 R2, UR31 ;  /* 0x0000001f00027c45 */ /* 0x010fca0008201000 */
[----:B------:R-:W2:Y:S01]  /*1150*/  F2I.U32.TRUNC.NTZ R3, R3 ;  /* 0x0000000300037305 */ /* 0x000ea2000020f000 */
[----:B---3--:R-:W-:-:S07]  /*1160*/  FMUL R2, R2, UR4 ;  /* 0x0000000402027c20 */ /* 0x008fce0008400000 */
[----:B------:R-:W3:Y:S01]  /*1170*/  F2I.U32.TRUNC.NTZ R2, R2 ;  /* 0x0000000200027305 */ /* 0x000ee2000020f000 */
[----:B--2---:R-:W-:Y:S02]  /*1180*/  R2UR UR4, R3 ;  /* 0x00000000030472ca */ /* 0x004fe400000e0000 */
[----:B---3--:R-:W-:Y:S02]  /*1190*/  R2UR UR6, R2 ;  /* 0x00000000020672ca */ /* 0x008fe400000e0000 */
[----:B------:R-:W-:-:S09]  /*11a0*/  PRMT R2, RZ, 0x7610, R2 ;  /* 0x00007610ff027816 */ /* 0x000fd20000000002 */
[----:B------:R-:W-:-:S04]  /*11b0*/  UIADD3 UR5, UPT, UPT, -UR4, URZ, URZ ;  /* 0x000000ff04057290 */ /* 0x000fc8000fffe1ff */
[----:B------:R-:W-:Y:S02]  /*11c0*/  UIMAD UR5, UR7, UR5, UR30 ;  /* 0x00000005070572a4 */ /* 0x000fe4000f8e021e */
[----:B------:R-:W-:-:S04]  /*11d0*/  UIADD3 UR4, UPT, UPT, -UR6, URZ, URZ ;  /* 0x000000ff06047290 */ /* 0x000fc8000fffe1ff */
[----:B------:R-:W-:Y:S01]  /*11e0*/  IMAD.U32 R48, RZ, RZ, UR5 ;  /* 0x00000005ff307e24 */ /* 0x000fe2000f8e00ff */
[----:B------:R-:W-:-:S06]  /*11f0*/  UIMAD UR4, UR8, UR4, UR31 ;  /* 0x00000004080472a4 */ /* 0x000fcc000f8e021f */
[----:B------:R-:W-:Y:S01]  /*1200*/  IMAD.U32 R47, RZ, RZ, UR4 ;  /* 0x00000004ff2f7e24 */ /* 0x000fe2000f8e00ff */
[----:B-1----:R-:W-:Y:S06]  /*1210*/  BRA.U UP5, `(.L_x_18) ;  /* 0x0000000105807547 */ /* 0x002fec000b800000 */
[----:B------:R-:W-:Y:S02]  /*1220*/  R2UR UR9, R47 ;  /* 0x000000002f0972ca */ /* 0x000fe400000e0000 */
[----:B------:R-:W-:-:S11]  /*1230*/  R2UR UR14, R48 ;  /* 0x00000000300e72ca */ /* 0x000fd600000e0000 */
[----:B------:R-:W-:-:S04]  /*1240*/  UISETP.NE.AND UP0, UPT, UR9, URZ, UPT ;  /* 0x000000ff0900728c */ /* 0x000fc8000bf05270 */
[----:B------:R-:W-:Y:S02]  /*1250*/  USEL UR5, URZ, 0x2, UP0 ;  /* 0x00000002ff057887 */ /* 0x000fe40008000000 */
[----:B------:R-:W-:Y:S02]  /*1260*/  USEL UR4, URZ, 0x4, UP0 ;  /* 0x00000004ff047887 */ /* 0x000fe40008000000 */
[----:B------:R-:W-:Y:S02]  /*1270*/  USEL UR7, URZ, 0x8, UP0 ;  /* 0x00000008ff077887 */ /* 0x000fe40008000000 */
[----:B------:R-:W-:Y:S02]  /*1280*/  USEL UR6, URZ, 0x10, UP0 ;  /* 0x00000010ff067887 */ /* 0x000fe40008000000 */
[----:B------:R-:W-:Y:S02]  /*1290*/  USEL UR8, URZ, 0x20, UP0 ;  /* 0x00000020ff087887 */ /* 0x000fe40008000000 */
[----:B------:R-:W-:-:S02]  /*12a0*/  USEL UR12, URZ, 0x40, UP0 ;  /* 0x00000040ff0c7887 */ /* 0x000fc40008000000 */
[----:B------:R-:W-:Y:S02]  /*12b0*/  USEL UR13, URZ, 0x80, UP0 ;  /* 0x00000080ff0d7887 */ /* 0x000fe40008000000 */
[----:B------:R-:W-:-:S04]  /*12c0*/  UISETP.NE.AND UP0, UPT, UR9, URZ, UPT ;  /* 0x000000ff0900728c */ /* 0x000fc8000bf05270 */
[----:B------:R-:W-:-:S04]  /*12d0*/  UISETP.EQ.OR UP0, UPT, UR14, URZ, !UP0 ;  /* 0x000000ff0e00728c */ /* 0x000fc8000c702670 */
[----:B------:R-:W-:Y:S02]  /*12e0*/  USEL UR11, URZ, 0x1, !UP0 ;  /* 0x00000001ff0b7887 */ /* 0x000fe4000c000000 */
[----:B------:R-:W-:-:S04]  /*12f0*/  UISETP.NE.AND UP0, UPT, UR14, 0x1, UPT ;  /* 0x000000010e00788c */ /* 0x000fc8000bf05270 */
[----:B------:R-:W-:Y:S02]  /*1300*/  USEL UR10, UR5, 0x2, UP0 ;  /* 0x00000002050a7887 */ /* 0x000fe40008000000 */
[----:B------:R-:W-:-:S04]  /*1310*/  UISETP.NE.AND UP0, UPT, UR14, 0x2, UPT ;  /* 0x000000020e00788c */ /* 0x000fc8000bf05270 */
[----:B------:R-:W-:Y:S02]  /*1320*/  USEL UR4, UR4, 0x4, UP0 ;  /* 0x0000000404047887 */ /* 0x000fe40008000000 */
[----:B------:R-:W-:Y:S02]  /*1330*/  UISETP.NE.AND UP0, UPT, UR14, 0x3, UPT ;  /* 0x000000030e00788c */ /* 0x000fe4000bf05270 */
[----:B------:R-:W-:Y:S02]  /*1340*/  UIADD3 UR4, UPT, UPT, UR4, UR10, UR11 ;  /* 0x0000000a04047290 */ /* 0x000fe4000fffe00b */
        /* <DEDUP_REMOVED lines=10> */
[----:B------:R-:W-:-:S04]  /*13f0*/  USEL UR5, UR13, 0x80, UP0 ;  /* 0x000000800d057887 */ /* 0x000fc80008000000 */
[----:B------:R-:W-:-:S06]  /*1400*/  UIADD3 UR4, UPT, UPT, UR4, UR5, URZ ;  /* 0x0000000504047290 */ /* 0x000fcc000fffe0ff */
[----:B------:R-:W-:-:S07]  /*1410*/  IMAD.U32 R2, RZ, RZ, UR4 ;  /* 0x00000004ff027e24 */ /* 0x000fce000f8e00ff */
.L_x_18:
[----:B------:R-:W1:Y:S01]  /*1420*/  S2UR UR36, SR_CTAID.Z ;  /* 0x00000000002479c3 */ /* 0x000e620000002700 */
[----:B------:R-:W-:-:S09]  /*1430*/  UISETP.GE.AND UP0, UPT, UR19, 0x1, UPT ;  /* 0x000000011300788c */ /* 0x000fd2000bf06270 */
[----:B------:R-:W-:Y:S05]  /*1440*/  BRA.U !UP0, `(.L_x_19) ;  /* 0x0000000108d47547 */ /* 0x000fea000b800000 */
[----:B------:R-:W2:Y:S01]  /*1450*/  LDCU.128 UR12, c[0x0][0xb10] ;  /* 0x00016200ff0c77ac */ /* 0x000ea20008000c00 */
[----:B------:R-:W3:Y:S01]  /*1460*/  LDCU UR20, c[0x0][0xb0c] ;  /* 0x00016180ff1477ac */ /* 0x000ee20008000800 */
[----:B------:R-:W4:Y:S01]  /*1470*/  LDCU UR6, c[0x0][0x370] ;  /* 0x00006e00ff0677ac */ /* 0x000f220008000800 */
[----:B------:R-:W1:Y:S01]  /*1480*/  LDCU UR7, c[0x0][0x374] ;  /* 0x00006e80ff0777ac */ /* 0x000e620008000800 */
[----:B------:R-:W1:Y:S01]  /*1490*/  LDCU UR21, c[0x0][0xb20] ;  /* 0x00016400ff1577ac */ /* 0x000e620008000800 */
[----:B--2---:R-:W-:Y:S02]  /*14a0*/  UIMAD.WIDE.U32 UR4, UR30, UR12, URZ ;  /* 0x0000000c1e0472a5 */ /* 0x004fe4000f8e00ff */
[----:B---3--:R-:W-:Y:S01]  /*14b0*/  UISETP.NE.AND UP0, UPT, UR20, 0x1, UPT ;  /* 0x000000011400788c */ /* 0x008fe2000bf05270 */
[----:B------:R-:W2:Y:S01]  /*14c0*/  LDCU.64 UR8, c[0x0][0xb28] ;  /* 0x00016500ff0877ac */ /* 0x000ea20008000a00 */
[----:B----4-:R-:W-:-:S03]  /*14d0*/  UIMAD.WIDE.U32 UR10, UR6, UR12, URZ ;  /* 0x0000000c060a72a5 */ /* 0x010fc6000f8e00ff */
[----:B------:R-:W-:Y:S01]  /*14e0*/  UMOV UR4, UR5 ;  /* 0x0000000500047c82 */ /* 0x000fe20008000000 */
[----:B------:R-:W-:Y:S02]  /*14f0*/  UISETP.NE.AND UP2, UPT, UR19, 0x1, UPT ;  /* 0x000000011300788c */ /* 0x000fe4000bf45270 */
[----:B------:R-:W-:Y:S01]  /*1500*/  USHF.R.U32.HI UR4, URZ, UR13, UR4 ;  /* 0x0000000dff047299 */ /* 0x000fe20008011604 */
[----:B------:R-:W-:Y:S01]  /*1510*/  UMOV UR10, UR11 ;  /* 0x0000000b000a7c82 */ /* 0x000fe20008000000 */
[----:B------:R-:W-:Y:S02]  /*1520*/  UIMAD.WIDE.U32 UR16, UR31, UR15, URZ ;  /* 0x0000000f1f1072a5 */ /* 0x000fe4000f8e00ff */
[----:B------:R-:W-:Y:S02]  /*1530*/  USEL UR5, UR30, UR4, !UP0 ;  /* 0x000000041e057287 */ /* 0x000fe4000c000000 */
[----:B------:R-:W-:Y:S02]  /*1540*/  @UP0 USHF.R.U32.HI UR6, URZ, UR13, UR10 ;  /* 0x0000000dff060299 */ /* 0x000fe4000801160a */
[----:B------:R-:W-:-:S02]  /*1550*/  UISETP.NE.AND UP0, UPT, UR14, 0x1, UPT ;  /* 0x000000010e00788c */ /* 0x000fc4000bf05270 */
[----:B-1----:R-:W-:Y:S02]  /*1560*/  UIMAD.WIDE.U32 UR10, UR7, UR15, URZ ;  /* 0x0000000f070a72a5 */ /* 0x002fe4000f8e00ff */
[----:B--2---:R-:W-:Y:S01]  /*1570*/  UIMAD.WIDE.U32 UR12, UR6, UR8, URZ ;  /* 0x00000008060c72a5 */ /* 0x004fe2000f8e00ff */
[----:B------:R-:W-:Y:S02]  /*1580*/  UMOV UR4, UR17 ;  /* 0x0000001100047c82 */ /* 0x000fe40008000000 */
[----:B------:R-:W-:Y:S02]  /*1590*/  USHF.R.U32.HI UR4, URZ, UR21, UR4 ;  /* 0x00000015ff047299 */ /* 0x000fe40008011604 */
[----:B------:R-:W-:Y:S02]  /*15a0*/  UMOV UR10, UR11 ;  /* 0x0000000b000a7c82 */ /* 0x000fe40008000000 */
[----:B------:R-:W-:Y:S01]  /*15b0*/  UMOV UR12, UR13 ;  /* 0x0000000d000c7c82 */ /* 0x000fe20008000000 */
[----:B------:R-:W-:-:S02]  /*15c0*/  @UP0 USHF.R.U32.HI UR7, URZ, UR21, UR10 ;  /* 0x00000015ff070299 */ /* 0x000fc4000801160a */
[----:B------:R-:W-:Y:S02]  /*15d0*/  USEL UR4, UR31, UR4, !UP0 ;  /* 0x000000041f047287 */ /* 0x000fe4000c000000 */
[----:B------:R-:W-:Y:S02]  /*15e0*/  UIMAD.WIDE.U32 UR10, UR7, UR8, URZ ;  /* 0x00000008070a72a5 */ /* 0x000fe4000f8e00ff */
[----:B------:R-:W-:Y:S02]  /*15f0*/  @UP2 USHF.R.U32.HI UR6, URZ, UR9, UR12 ;  /* 0x00000009ff062299 */ /* 0x000fe4000801160c */
[----:B------:R-:W-:-:S03]  /*1600*/  UIMAD.WIDE.U32 UR12, UR4, UR8, URZ ;  /* 0x00000008040c72a5 */ /* 0x000fc6000f8e00ff */
[----:B------:R-:W-:Y:S02]  /*1610*/  UMOV UR10, UR11 ;  /* 0x0000000b000a7c82 */ /* 0x000fe40008000000 */
[----:B------:R-:W-:Y:S02]  /*1620*/  @UP2 USHF.R.U32.HI UR7, URZ, UR9, UR10 ;  /* 0x00000009ff072299 */ /* 0x000fe4000801160a */
[----:B------:R-:W-:Y:S02]  /*1630*/  UIMAD UR10, UR6, UR19, URZ ;  /* 0x00000013060a72a4 */ /* 0x000fe4000f8e02ff */
[----:B------:R-:W-:-:S04]  /*1640*/  UIMAD UR7, UR7, UR19, URZ ;  /* 0x00000013070772a4 */ /* 0x000fc8000f8e02ff */
[----:B------:R-:W-:-:S03]  /*1650*/  UISETP.GE.AND UP0, UPT, UR4, UR7, UPT ;  /* 0x000000070400728c */ /* 0x000fc6000bf06270 */
[----:B------:R-:W-:Y:S01]  /*1660*/  UMOV UR7, UR13 ;  /* 0x0000000d00077c82 */ /* 0x000fe20008000000 */
[----:B------:R-:W-:Y:S02]  /*1670*/  UISETP.GE.OR UP0, UPT, UR5, UR10, UP0 ;  /* 0x0000000a0500728c */ /* 0x000fe40008706670 */
[----:B------:R-:W-:Y:S02]  /*1680*/  UIMAD.WIDE.U32 UR10, UR5, UR8, URZ ;  /* 0x00000008050a72a5 */ /* 0x000fe4000f8e00ff */
[----:B------:R-:W-:Y:S02]  /*1690*/  USHF.R.U32.HI UR7, URZ, UR9, UR7 ;  /* 0x00000009ff077299 */ /* 0x000fe40008011607 */
[----:B------:R-:W-:Y:S02]  /*16a0*/  UIADD3 UR10, UPT, UPT, -UR4, URZ, URZ ;  /* 0x000000ff040a7290 */ /* 0x000fe4000fffe1ff */
[----:B------:R-:W-:Y:S02]  /*16b0*/  USEL UR7, UR4, UR7, !UP2 ;  /* 0x0000000704077287 */ /* 0x000fe4000d000000 */
[----:B------:R-:W-:Y:S01]  /*16c0*/  UIMAD UR10, UR14, UR10, UR31 ;  /* 0x0000000a0e0a72a4 */ /* 0x000fe2000f8e021f */
[----:B------:R-:W-:Y:S01]  /*16d0*/  @!UP0 UMOV UR8, UR11 ;  /* 0x0000000b00088c82 */ /* 0x000fe20008000000 */
[----:B------:R-:W-:-:S02]  /*16e0*/  UIADD3 UR11, UPT, UPT, -UR5, URZ, URZ ;  /* 0x000000ff050b7290 */ /* 0x000fc4000fffe1ff */
[----:B------:R-:W-:Y:S02]  /*16f0*/  @!UP0 USHF.R.U32.HI UR8, URZ, UR9, UR8 ;  /* 0x00000009ff088299 */ /* 0x000fe40008011608 */
[----:B------:R-:W-:Y:S02]  /*1700*/  UIADD3 UR9, UPT, UPT, -UR7, URZ, URZ ;  /* 0x000000ff07097290 */ /* 0x000fe4000fffe1ff */
[----:B------:R-:W-:Y:S02]  /*1710*/  @!UP0 USEL UR8, UR5, UR8, !UP2 ;  /* 0x0000000805088287 */ /* 0x000fe4000d000000 */
[----:B------:R-:W-:Y:S02]  /*1720*/  UIMAD UR9, UR19, UR9, UR4 ;  /* 0x00000009130972a4 */ /* 0x000fe4000f8e0204 */
[----:B------:R-:W-:Y:S02]  /*1730*/  @!UP0 UIADD3 UR7, UPT, UPT, UR7, -UR8, URZ ;  /* 0x8000000807078290 */ /* 0x000fe4000fffe0ff */
[----:B------:R-:W-:-:S02]  /*1740*/  @!UP0 UIMAD UR6, UR9, UR6, UR8 ;  /* 0x00000006090682a4 */ /* 0x000fc4000f8e0208 */
[----:B------:R-:W-:Y:S02]  /*1750*/  @!UP0 UIMAD UR4, UR7, UR19, UR5 ;  /* 0x00000013070482a4 */ /* 0x000fe4000f8e0205 */
[----:B------:R-:W-:Y:S02]  /*1760*/  UIMAD UR30, UR20, UR11, UR30 ;  /* 0x0000000b141e72a4 */ /* 0x000fe4000f8e021e */
[----:B------:R-:W-:Y:S01]  /*1770*/  UIMAD UR31, UR4, UR14, UR10 ;  /* 0x0000000e041f72a4 */ /* 0x000fe2000f8e020a */
[----:B------:R-:W-:Y:S02]  /*1780*/  @!UP0 UMOV UR5, UR6 ;  /* 0x0000000600058c82 */ /* 0x000fe40008000000 */
[----:B------:R-:W-:-:S12]  /*1790*/  UIMAD UR30, UR5, UR20, UR30 ;  /* 0x00000014051e72a4 */ /* 0x000fd8000f8e021e */
.L_x_19:
[----:B------:R-:W-:-:S09]  /*17a0*/  UISETP.NE.AND UP0, UPT, UR22, 0x1, UPT ;  /* 0x000000011600788c */ /* 0x000fd2000bf05270 */
[----:B------:R-:W-:Y:S05]  /*17b0*/  BRA.U UP0, `(.L_x_20) ;  /* 0x0000000100407547 */ /* 0x000fea000b800000 */
[----:B------:R-:W2:Y:S01]  /*17c0*/  LDCU.128 UR8, c[0x0][0xb10] ;  /* 0x00016200ff0877ac */ /* 0x000ea20008000c00 */
[----:B------:R-:W3:Y:S01]  /*17d0*/  LDCU UR12, c[0x0][0xb0c] ;  /* 0x00016180ff0c77ac */ /* 0x000ee20008000800 */
[----:B------:R-:W4:Y:S01]  /*17e0*/  LDCU UR13, c[0x0][0xb20] ;  /* 0x00016400ff0d77ac */ /* 0x000f220008000800 */
[----:B--2---:R-:W-:Y:S02]  /*17f0*/  UIMAD.WIDE.U32 UR4, UR30, UR8, URZ ;  /* 0x000000081e0472a5 */ /* 0x004fe4000f8e00ff */
[----:B------:R-:W-:Y:S02]  /*1800*/  UIMAD.WIDE.U32 UR6, UR31, UR11, URZ ;  /* 0x0000000b1f0672a5 */ /* 0x000fe4000f8e00ff */
[----:B---3--:R-:W-:Y:S02]  /*1810*/  UISETP.NE.AND UP0, UPT, UR12, 0x1, UPT ;  /* 0x000000010c00788c */ /* 0x008fe4000bf05270 */
[----:B------:R-:W-:-:S03]  /*1820*/  USHF.R.U32.HI UR5, URZ, UR9, UR5 ;  /* 0x00000009ff057299 */ /* 0x000fc60008011605 */
[----:B------:R-:W-:Y:S01]  /*1830*/  UMOV UR4, UR7 ;  /* 0x0000000700047c82 */ /* 0x000fe20008000000 */
[----:B------:R-:W-:Y:S02]  /*1840*/  USEL UR5, UR30, UR5, !UP0 ;  /* 0x000000051e057287 */ /* 0x000fe4000c000000 */
[----:B------:R-:W-:Y:S02]  /*1850*/  UISETP.NE.AND UP0, UPT, UR10, 0x1, UPT ;  /* 0x000000010a00788c */ /* 0x000fe4000bf05270 */
[----:B----4-:R-:W-:-:S04]  /*1860*/  USHF.R.U32.HI UR4, URZ, UR13, UR4 ;  /* 0x0000000dff047299 */ /* 0x010fc80008011604 */
[----:B------:R-:W-:-:S04]  /*1870*/  USEL UR4, UR31, UR4, !UP0 ;  /* 0x000000041f047287 */ /* 0x000fc8000c000000 */
[----:B------:R-:W-:Y:S02]  /*1880*/  UIADD3 UR6, UPT, UPT, UR5, -UR4, URZ ;  /* 0x8000000405067290 */ /* 0x000fe4000fffe0ff */
[----:B------:R-:W-:Y:S02]  /*1890*/  UIADD3 UR4, UPT, UPT, -UR5, UR4, URZ ;  /* 0x0000000405047290 */ /* 0x000fe4000fffe1ff */
[----:B------:R-:W-:Y:S02]  /*18a0*/  UIMAD UR31, UR6, UR10, UR31 ;  /* 0x0000000a061f72a4 */ /* 0x000fe4000f8e021f */
[----:B------:R-:W-:-:S12]  /*18b0*/  UIMAD UR30, UR4, UR12, UR30 ;  /* 0x0000000c041e72a4 */ /* 0x000fd8000f8e021e */
.L_x_20:
[----:B------:R-:W-:Y:S01]  /*18c0*/  UISETP.NE.AND UP0, UPT, UR18, 0x2, UPT ;  /* 0x000000021200788c */ /* 0x000fe2000bf05270 */
[----:B------:R-:W-:Y:S09]  /*18d0*/  BRA.U !UP6, `(.L_x_21) ;  /* 0x000000010e0c7547 */ /* 0x000ff2000b800000 */
[----:B------:R-:W-:Y:S01]  /*18e0*/  UCGABAR_WAIT ;  /* 0x0000000000007dc7 */ /* 0x000fe20008000000 */
[----:B------:R-:W-:Y:S01]  /*18f0*/  CCTL.IVALL ;  /* 0x00000000ff00798f */ /* 0x000fe20002000000 */
[----:B------:R-:W-:Y:S05]  /*1900*/  BRA `(.L_x_22) ;  /* 0x0000000000047947 */ /* 0x000fea0003800000 */
.L_x_21:
[----:B------:R-:W-:Y:S06]  /*1910*/  BAR.SYNC.DEFER_BLOCKING 0x0 ;  /* 0x0000000000007b1d */ /* 0x000fec0000010000 */
.L_x_22:
[----:B------:R-:W-:Y:S05]  /*1920*/  BRA.U UP0, `(.L_x_23) ;  /* 0x00000019009c7547 */ /* 0x000fea000b800000 */
[----:B------:R-:W2:Y:S01]  /*1930*/  LDCU UR6, c[0x0][0x38c] ;  /* 0x00007180ff0677ac */ /* 0x000ea20008000800 */
[----:B------:R-:W3:Y:S01]  /*1940*/  S2UR UR7, SR_CgaCtaId ;  /* 0x00000000000779c3 */ /* 0x000ee20000008800 */
[----:B------:R-:W-:Y:S01]  /*1950*/  PLOP3.LUT P1, PT, PT, PT, UP3, 0x80, 0x8 ;  /* 0x000000000008781c */ /* 0x000fe20003f2f038 */
[----:B------:R-:W-:Y:S01]  /*1960*/  IMAD.MOV.U32 R12, RZ, RZ, 0x1 ;  /* 0x00000001ff0c7424 */ /* 0x000fe200078e00ff */
[----:B------:R-:W-:Y:S01]  /*1970*/  UMOV UR13, 0x400 ;  /* 0x00000400000d7882 */ /* 0x000fe20000000000 */
[----:B------:R-:W-:Y:S01]  /*1980*/  UISETP.NE.AND UP1, UPT, UR18, URZ, UPT ;  /* 0x000000ff1200728c */ /* 0x000fe2000bf25270 */
[----:B------:R-:W-:Y:S01]  /*1990*/  ISETP.EQ.OR P2, PT, R0, RZ, P3 ;  /* 0x000000ff0000720c */ /* 0x000fe20001f42670 */
[----:B------:R-:W-:Y:S01]  /*19a0*/  USEL UR24, URZ, 0x1, UP4 ;  /* 0x00000001ff187887 */ /* 0x000fe2000a000000 */
[----:B------:R-:W-:Y:S02]  /*19b0*/  PLOP3.LUT P1, PT, P1, PT, PT, 0x8, 0x80 ;  /* 0x000000000080781c */ /* 0x000fe40000f2e170 */
[----:B------:R-:W-:Y:S01]  /*19c0*/  CS2R R10, SRZ ;  /* 0x00000000000a7805 */ /* 0x000fe2000001ff00 */
[----:B------:R-:W-:Y:S01]  /*19d0*/  IMAD.MOV.U32 R9, RZ, RZ, RZ ;  /* 0x000000ffff097224 */ /* 0x000fe200078e00ff */
[----:B------:R-:W4:Y:S01]  /*19e0*/  LDCU UR39, c[0x0][0x370] ;  /* 0x00006e00ff2777ac */ /* 0x000f220008000800 */
[----:B------:R-:W-:Y:S01]  /*19f0*/  IMAD.MOV.U32 R8, RZ, RZ, 0x1 ;  /* 0x00000001ff087424 */ /* 0x000fe200078e00ff */
[----:B------:R-:W1:Y:S01]  /*1a00*/  LDCU.64 UR28, c[0x0][0x348] ;  /* 0x00006900ff1c77ac */ /* 0x000e620008000a00 */
[----:B--2---:R-:W-:-:S02]  /*1a10*/  UIADD3 UR5, UPT, UPT, UR6, 0x1f, URZ ;  /* 0x0000001f06057890 */ /* 0x004fc4000fffe0ff */
[----:B------:R-:W-:Y:S02]  /*1a20*/  UIADD3 UR45, UPT, UPT, UR6, 0x3e, URZ ;  /* 0x0000003e062d7890 */ /* 0x000fe4000fffe0ff */
[----:B------:R-:W-:Y:S02]  /*1a30*/  USHF.R.S32.HI UR4, URZ, 0x1f, UR5 ;  /* 0x0000001fff047899 */ /* 0x000fe40008011405 */
[----:B---3--:R-:W-:Y:S02]  /*1a40*/  USHF.L.U32 UR25, UR7, 0xa, URZ ;  /* 0x0000000a07197899 */ /* 0x008fe400080006ff */
[----:B------:R-:W-:Y:S02]  /*1a50*/  ULEA.HI UR4, UR4, UR5, URZ, 0x5 ;  /* 0x0000000504047291 */ /* 0x000fe4000f8f28ff */
[----:B------:R-:W-:Y:S02]  /*1a60*/  UIADD3 UR5, UPT, UPT, UR6, -0x1, URZ ;  /* 0xffffffff06057890 */ /* 0x000fe4000fffe0ff */
[----:B------:R-:W-:-:S02]  /*1a70*/  USHF.R.S32.HI UR41, URZ, 0x5, UR4 ;  /* 0x00000005ff297899 */ /* 0x000fc40008011404 */
[----:B------:R-:W-:Y:S02]  /*1a80*/  UISETP.GE.U32.AND UP2, UPT, UR5, -0x3f, UPT ;  /* 0xffffffc10500788c */ /* 0x000fe4000bf46070 */
[----:B------:R-:W-:Y:S02]  /*1a90*/  UISETP.LT.U32.AND UP0, UPT, UR41, 0x11, UPT ;  /* 0x000000112900788c */ /* 0x000fe4000bf01070 */
[----:B------:R-:W-:Y:S02]  /*1aa0*/  USHF.L.U32 UR44, UR7, 0x4, URZ ;  /* 0x00000004072c7899 */ /* 0x000fe400080006ff */
[----:B------:R-:W-:Y:S02]  /*1ab0*/  USEL UR40, UR41, 0x11, UP0 ;  /* 0x0000001129287887 */ /* 0x000fe40008000000 */
[----:B------:R-:W-:Y:S02]  /*1ac0*/  ULOP3.LUT UR25, UR25, 0x1c00, URZ, 0xc0, !UPT ;  /* 0x00001c0019197892 */ /* 0x000fe4000f8ec0ff */
[----:B------:R-:W-:-:S02]  /*1ad0*/  UIADD3 UR21, UPT, UPT, UR40, -0x1, URZ ;  /* 0xffffffff28157890 */ /* 0x000fc4000fffe0ff */
[----:B------:R-:W-:Y:S02]  /*1ae0*/  ULEA UR13, UR7, UR13, 0x18 ;  /* 0x0000000d070d7291 */ /* 0x000fe4000f8ec0ff */
[----:B------:R-:W-:Y:S01]  /*1af0*/  @UP2 UIADD3 UR21, UPT, UPT, UR40, URZ, URZ ;  /* 0x000000ff28152290 */ /* 0x000fe2000fffe0ff */
[----:B------:R-:W2:Y:S01]  /*1b00*/  LDCU UR38, c[0x0][0x374] ;  /* 0x00006e80ff2677ac */ /* 0x000ea20008000800 */
[----:B------:R-:W-:Y:S02]  /*1b10*/  ULOP3.LUT UR44, UR44, 0x70, URZ, 0xc0, !UPT ;  /* 0x000000702c2c7892 */ /* 0x000fe4000f8ec0ff */
[----:B------:R-:W-:Y:S02]  /*1b20*/  USEL UR24, UR24, 0x2, UP1 ;  /* 0x0000000218187887 */ /* 0x000fe40008800000 */
[----:B------:R-:W-:Y:S02]  /*1b30*/  UIADD3 UR25, UPT, UPT, UR13, 0x15600, UR25 ;  /* 0x000156000d197890 */ /* 0x000fe4000fffe019 */
[----:B------:R-:W-:-:S02]  /*1b40*/  UIADD3 UR43, UPT, UPT, UR41, -UR40, URZ ;  /* 0x80000028292b7290 */ /* 0x000fc4000fffe0ff */
[----:B------:R-:W-:Y:S01]  /*1b50*/  UIADD3 UR21, UPT, UPT, UR21, 0x1, URZ ;  /* 0x0000000115157890 */ /* 0x000fe2000fffe0ff */
[----:B-1--4-:R-:W-:-:S11]  /*1b60*/  UMOV UR5, URZ ;  /* 0x000000ff00057c82 */ /* 0x012fd60008000000 */
.L_x_43:
[----:B------:R-:W1:Y:S02]  /*1b70*/  S2UR UR4, SR_CgaCtaId ;  /* 0x00000000000479c3 */ /* 0x000e640000008800 */
[----:B-1----:R-:W-:-:S09]  /*1b80*/  UISETP.NE.AND UP0, UPT, UR4, URZ, UPT ;  /* 0x000000ff0400728c */ /* 0x002fd2000bf05270 */
[----:B------:R-:W-:Y:S05]  /*1b90*/  BRA.U UP0, `(.L_x_24) ;  /* 0x0000000100287547 */ /* 0x000fea000b800000 */
[----:B------:R-:W-:Y:S02]  /*1ba0*/  LEA R0, R9, UR13, 0x3 ;  /* 0x0000000d09007c11 */ /* 0x000fe4000f8e18ff */
[----:B------:R-:W-:-:S04]  /*1bb0*/  SHF.L.U32 R2, R8, 0x1f, RZ ;  /* 0x0000001f08027819 */ /* 0x000fc800000006ff */
[----:B------:R-:W1:Y:S02]  /*1bc0*/  SYNCS.PHASECHK.TRANS64.TRYWAIT P0, [R0+URZ+0x1d0], R2 ;  /* 0x0001d002000075a7 */ /* 0x000e6400080011ff */
[----:B-1----:R-:W-:Y:S05]  /*1bd0*/  @!P0 BRA `(.L_x_25) ;  /* 0x0000007000f08947 */ /* 0x002fea0003800000 */
.L_x_152:
[----:B------:R-:W-:Y:S01]  /*1be0*/  VIADD R9, R9, 0x1 ;  /* 0x0000000109097836 */ /* 0x000fe20000000000 */
[----:B------:R1:W-:Y:S04]  /*1bf0*/  SYNCS.ARRIVE.TRANS64.A1T0 RZ, [R0+URZ+0x1c0], RZ ;  /* 0x0001c0ff00ff79a7 */ /* 0x0003e800081000ff */
[----:B------:R-:W-:-:S04]  /*1c00*/  ISETP.NE.AND P0, PT, R9, 0x2, PT ;  /* 0x000000020900780c */ /* 0x000fc80003f05270 */
[----:B------:R-:W-:Y:S02]  /*1c10*/  SEL R9, R9, RZ, P0 ;  /* 0x000000ff09097207 */ /* 0x000fe40000000000 */
[----:B-1----:R-:W-:-:S04]  /*1c20*/  SEL R0, RZ, 0x1, P0 ;  /* 0x00000001ff007807 */ /* 0x002fc80000000000 */
[----:B------:R-:W-:-:S07]  /*1c30*/  LOP3.LUT R8, R8, R0, RZ, 0x3c, !PT ;  /* 0x0000000008087212 */ /* 0x000fce00078e3cff */
.L_x_24:
[----:B------:R-:W-:Y:S01]  /*1c40*/  ULEA UR4, UR5, UR13, 0x3 ;  /* 0x0000000d05047291 */ /* 0x000fe2000f8e18ff */
[----:B------:R-:W-:Y:S01]  /*1c50*/  SHF.L.U32 R0, R12, 0x1f, RZ ;  /* 0x0000001f0c007819 */ /* 0x000fe200000006ff */
[----:B------:R-:W-:Y:S02]  /*1c60*/  UISETP.GE.U32.AND UP0, UPT, UR45, 0x3f, UPT ;  /* 0x0000003f2d00788c */ /* 0x000fe4000bf06070 */
[----:B------:R-:W-:Y:S02]  /*1c70*/  USHF.L.U32 UR35, UR30, 0x6, URZ ;  /* 0x000000061e237899 */ /* 0x000fe400080006ff */
[----:B------:R-:W-:Y:S01]  /*1c80*/  ULEA UR19, UR31, UR44, 0x7 ;  /* 0x0000002c1f137291 */ /* 0x000fe2000f8e38ff */
[----:B------:R-:W-:Y:S02]  /*1c90*/  UMOV UR6, URZ ;  /* 0x000000ff00067c82 */ /* 0x000fe40008000000 */
[----:B------:R1:W3:Y:S02]  /*1ca0*/  SYNCS.PHASECHK.TRANS64.TRYWAIT P0, [UR4+0x88], R0 ;  /* 0x00008800ff0075a7 */ /* 0x0002e40008001104 */
[----:B------:R-:W-:Y:S07]  /*1cb0*/  BRA.U !UP0, `(.L_x_26) ;  /* 0x0000000108b87547 */ /* 0x000fee000b800000 */
[----:B------:R-:W-:Y:S01]  /*1cc0*/  UMOV UR10, URZ ;  /* 0x000000ff000a7c82 */ /* 0x000fe20008000000 */
[----:B------:R-:W-:-:S05]  /*1cd0*/  UMOV UR4, UR5 ;  /* 0x0000000500047c82 */ /* 0x000fca0008000000 */
.L_x_32:
[----:B------:R-:W-:Y:S01]  /*1ce0*/  ULEA UR33, UR4, UR13, 0x3 ;  /* 0x0000000d04217291 */ /* 0x000fe2000f8e18ff */
[----:B---3--:R-:W-:Y:S01]  /*1cf0*/  @!P3 MOV R2, 0x3000 ;  /* 0x000030000002b802 */ /* 0x008fe20000000f00 */
[----:B-1-34-:R-:W-:Y:S10]  /*1d00*/  @P0 BRA `(.L_x_27) ;  /* 0x00000000000c0947 */ /* 0x01aff40003800000 */
[----:B------:R-:W-:-:S04]  /*1d10*/  SHF.L.U32 R3, R12, 0x1f, RZ ;  /* 0x0000001f0c037819 */ /* 0x000fc800000006ff */
[----:B------:R-:W3:Y:S02]  /*1d20*/  SYNCS.PHASECHK.TRANS64.TRYWAIT P0, [UR33+0x88], R3 ;  /* 0x00008803ff0075a7 */ /* 0x000ee40008001121 */
[----:B---3--:R-:W-:Y:S05]  /*1d30*/  @!P0 BRA `(.L_x_28) ;  /* 0x0000007000ac8947 */ /* 0x008fea0003800000 */
.L_x_27:
[----:B------:R3:W-:Y:S01]  /*1d40*/  @!P3 SYNCS.ARRIVE.TRANS64 RZ, [UR33], R2 ;  /* 0x00000002ffffb9a7 */ /* 0x0007e20008000021 */
[----:B------:R-:W-:-:S04]  /*1d50*/  ULOP3.LUT UR5, UR24, 0x2, URZ, 0xfc, !UPT ;  /* 0x0000000218057892 */ /* 0x000fc8000f8efcff */
[----:B------:R-:W-:-:S09]  /*1d60*/  UISETP.NE.AND UP0, UPT, UR5, 0x2, UPT ;  /* 0x000000020500788c */ /* 0x000fd2000bf05270 */
[----:B------:R-:W-:Y:S05]  /*1d70*/  BRA.U UP0, `(.L_x_29) ;  /* 0x0000000100047547 */ /* 0x000fea000b800000 */
[----:B--2---:R-:W-:Y:S05]  /*1d80*/  BPT.TRAP 0x1 ;  /* 0x000000040000795c */ /* 0x004fea0000300000 */
.L_x_29:
[----:B------:R-:W-:Y:S04]  /*1d90*/  BSSY.RECONVERGENT B0, `(.L_x_30) ;  /* 0x0000003000007945 */ /* 0x000fe80003800200 */
[----:B------:R-:W-:Y:S05]  /*1da0*/  @P2 BRA `(.L_x_31) ;  /* 0x0000000000042947 */ /* 0x000fea0003800000 */
[----:B--2---:R-:W-:Y:S05]  /*1db0*/  BPT.TRAP 0x1 ;  /* 0x000000040000795c */ /* 0x004fea0000300000 */
.L_x_31:
[----:B--2---:R-:W-:Y:S05]  /*1dc0*/  BSYNC.RECONVERGENT B0 ;  /* 0x0000000000007941 */ /* 0x004fea0003800200 */
.L_x_30:
[----:B------:R-:W-:Y:S02]  /*1dd0*/  UIADD3 UR5, UPT, UPT, UR4, 0x1, URZ ;  /* 0x0000000104057890 */ /* 0x000fe4000fffe0ff */
[----:B------:R-:W-:Y:S02]  /*1de0*/  USHF.L.U32 UR34, UR10, 0x5, URZ ;  /* 0x000000050a227899 */ /* 0x000fe400080006ff */
[----:B------:R-:W-:Y:S02]  /*1df0*/  UISETP.NE.AND UP0, UPT, UR5, 0x11, UPT ;  /* 0x000000110500788c */ /* 0x000fe4000bf05270 */
[----:B------:R-:W-:Y:S02]  /*1e00*/  UIADD3 UR10, UPT, UPT, UR10, 0x1, URZ ;  /* 0x000000010a0a7890 */ /* 0x000fe4000fffe0ff */
[----:B------:R-:W-:Y:S02]  /*1e10*/  USEL UR7, URZ, 0x1, UP0 ;  /* 0x00000001ff077887 */ /* 0x000fe40008000000 */
[----:B------:R-:W-:-:S02]  /*1e20*/  USEL UR5, UR5, URZ, UP0 ;  /* 0x000000ff05057287 */ /* 0x000fc40008000000 */
[----:B------:R-:W-:Y:S02]  /*1e30*/  ULEA UR32, UR4, UR13, 0xc ;  /* 0x0000000d04207291 */ /* 0x000fe4000f8e60ff */
[----:B------:R-:W-:Y:S01]  /*1e40*/  ULEA UR6, UR5, UR13, 0x3 ;  /* 0x0000000d05067291 */ /* 0x000fe2000f8e18ff */
[----:B------:R-:W-:Y:S01]  /*1e50*/  LOP3.LUT R12, R12, UR7, RZ, 0x3c, !PT ;  /* 0x000000070c0c7c12 */ /* 0x000fe2000f8e3cff */
[----:B------:R-:W-:Y:S02]  /*1e60*/  UIADD3 UR8, UP1, UPT, UR28, 0x80, URZ ;  /* 0x000000801c087890 */ /* 0x000fe4000ff3e0ff */
[----:B------:R-:W-:Y:S01]  /*1e70*/  UIADD3 UR32, UPT, UPT, UR32, 0x4600, URZ ;  /* 0x0000460020207890 */ /* 0x000fe2000fffe0ff */
[----:B-1----:R-:W-:Y:S01]  /*1e80*/  SHF.L.U32 R0, R12, 0x1f, RZ ;  /* 0x0000001f0c007819 */ /* 0x002fe200000006ff */
[----:B------:R-:W-:Y:S02]  /*1e90*/  UIADD3.X UR9, UPT, UPT, URZ, UR29, URZ, UP1, !UPT ;  /* 0x0000001dff097290 */ /* 0x000fe40008ffe4ff */
[----:B------:R-:W-:Y:S01]  /*1ea0*/  ULEA UR16, UR4, UR25, 0xd ;  /* 0x0000001904107291 */ /* 0x000fe2000f8e68ff */
[----:B------:R4:W1:Y:S01]  /*1eb0*/  SYNCS.PHASECHK.TRANS64.TRYWAIT P0, [UR6+0x88], R0 ;  /* 0x00008800ff0075a7 */ /* 0x0008620008001106 */
[----:B------:R-:W-:Y:S01]  /*1ec0*/  UIADD3 UR6, UP0, UPT, UR28, 0x180, URZ ;  /* 0x000001801c067890 */ /* 0x000fe2000ff1e0ff */
[----:B------:R-:W-:Y:S01]  /*1ed0*/  UMOV UR14, 0x0 ;  /* 0x00000000000e7882 */ /* 0x000fe20000000000 */
[----:B------:R-:W-:-:S02]  /*1ee0*/  UMOV UR15, 0x10000000 ;  /* 0x10000000000f7882 */ /* 0x000fc40000000000 */
[----:B------:R-:W-:Y:S01]  /*1ef0*/  UIADD3.X UR7, UPT, UPT, URZ, UR29, URZ, UP0, !UPT ;  /* 0x0000001dff077290 */ /* 0x000fe200087fe4ff */
[----:B------:R-:W-:Y:S01]  /*1f00*/  UTMALDG.3D [UR32], [UR8], desc[UR14] ;  /* 0x00000e20080075b4 */ /* 0x000fe20008011000 */
[----:B------:R-:W-:Y:S01]  /*1f10*/  UISETP.NE.AND UP0, UPT, UR10, UR21, UPT ;  /* 0x000000150a00728c */ /* 0x000fe2000bf05270 */
[----:B------:R-:W-:Y:S01]  /*1f20*/  UMOV UR4, 0xff0000 ;  /* 0x00ff000000047882 */ /* 0x000fe20000000000 */
[----:B------:R-:W-:Y:S01]  /*1f30*/  UMOV UR20, UR36 ;  /* 0x0000002400147c82 */ /* 0x000fe20008000000 */
[----:B------:R-:W-:Y:S01]  /*1f40*/  UMOV UR17, UR33 ;  /* 0x0000002100117c82 */ /* 0x000fe20008000000 */
[----:B------:R-:W-:-:S03]  /*1f50*/  UMOV UR18, UR34 ;  /* 0x0000002200127c82 */ /* 0x000fc60008000000 */
[----:B------:R2:W-:Y:S02]  /*1f60*/  UTMALDG.3D.MULTICAST [UR16], [UR6], UR4, desc[UR14] ;  /* 0x00000e10060073b4 */ /* 0x0005e40008011804 */
[----:B--2---:R-:W-:Y:S01]  /*1f70*/  UMOV UR6, UR21 ;  /* 0x0000001500067c82 */ /* 0x004fe20008000000 */
[----:B------:R-:W-:Y:S01]  /*1f80*/  UMOV UR4, UR5 ;  /* 0x0000000500047c82 */ /* 0x000fe20008000000 */
[----:B------:R-:W-:Y:S05]  /*1f90*/  BRA.U UP0, `(.L_x_32) ;  /* 0xfffffffd00507547 */ /* 0x000fea000b83ffff */
.L_x_26:
[----:B------:R-:W-:Y:S01]  /*1fa0*/  ULEA UR4, UR5, UR13, 0x3 ;  /* 0x0000000d05047291 */ /* 0x000fe2000f8e18ff */
[----:B-1--4-:R-:W-:Y:S01]  /*1fb0*/  SHF.L.U32 R0, R12, 0x1f, RZ ;  /* 0x0000001f0c007819 */ /* 0x012fe200000006ff */
[----:B------:R-:W-:Y:S01]  /*1fc0*/  @!P1 SYNCS.ARRIVE.TRANS64.A1T0 RZ, [UR13+0x158], RZ ;  /* 0x000158ffffff99a7 */ /* 0x000fe2000810000d */
[----:B------:R-:W-:-:S06]  /*1fd0*/  UISETP.GT.AND UP0, UPT, UR41, UR40, UPT ;  /* 0x000000282900728c */ /* 0x000fcc000bf04270 */
[----:B---3--:R1:W3:Y:S03]  /*1fe0*/  SYNCS.PHASECHK.TRANS64.TRYWAIT P0, [UR4+0x88], R0 ;  /* 0x00008800ff0075a7 */ /* 0x0082e60008001104 */
[----:B------:R-:W-:Y:S05]  /*1ff0*/  BRA.U !UP0, `(.L_x_33) ;  /* 0x0000000108bc7547 */ /* 0x000fea000b800000 */
[----:B------:R-:W-:Y:S01]  /*2000*/  UIADD3 UR26, UPT, UPT, UR43, UR6, URZ ;  /* 0x000000062b1a7290 */ /* 0x000fe2000fffe0ff */
[----:B------:R-:W-:-:S11]  /*2010*/  UMOV UR4, UR5 ;  /* 0x0000000500047c82 */ /* 0x000fd60008000000 */
.L_x_39:
[----:B------:R-:W-:Y:S01]  /*2020*/  ULEA UR9, UR4, UR13, 0x3 ;  /* 0x0000000d04097291 */ /* 0x000fe2000f8e18ff */
[----:B---3--:R-:W-:Y:S01]  /*2030*/  @!P3 MOV R2, 0x3000 ;  /* 0x000030000002b802 */ /* 0x008fe20000000f00 */
[----:B-1-3--:R-:W-:Y:S10]  /*2040*/  @P0 BRA `(.L_x_34) ;  /* 0x00000000000c0947 */ /* 0x00aff40003800000 */
[----:B------:R-:W-:-:S04]  /*2050*/  SHF.L.U32 R3, R12, 0x1f, RZ ;  /* 0x0000001f0c037819 */ /* 0x000fc800000006ff */
[----:B------:R-:W3:Y:S02]  /*2060*/  SYNCS.PHASECHK.TRANS64.TRYWAIT P0, [UR9+0x88], R3 ;  /* 0x00008803ff0075a7 */ /* 0x000ee40008001109 */
[----:B---3--:R-:W-:Y:S05]  /*2070*/  @!P0 BRA `(.L_x_35) ;  /* 0x0000006c00f48947 */ /* 0x008fea0003800000 */
.L_x_34:
[----:B------:R3:W-:Y:S01]  /*2080*/  @!P3 SYNCS.ARRIVE.TRANS64 RZ, [UR9], R2 ;  /* 0x00000002ffffb9a7 */ /* 0x0007e20008000009 */
[----:B------:R-:W-:-:S04]  /*2090*/  ULOP3.LUT UR5, UR24, 0x2, URZ, 0xfc, !UPT ;  /* 0x0000000218057892 */ /* 0x000fc8000f8efcff */
[----:B------:R-:W-:-:S09]  /*20a0*/  UISETP.NE.AND UP0, UPT, UR5, 0x2, UPT ;  /* 0x000000020500788c */ /* 0x000fd2000bf05270 */
[----:B------:R-:W-:Y:S05]  /*20b0*/  BRA.U UP0, `(.L_x_36) ;  /* 0x0000000100047547 */ /* 0x000fea000b800000 */
[----:B--2---:R-:W-:Y:S05]  /*20c0*/  BPT.TRAP 0x1 ;  /* 0x000000040000795c */ /* 0x004fea0000300000 */
.L_x_36:
[----:B------:R-:W-:Y:S04]  /*20d0*/  BSSY.RECONVERGENT B0, `(.L_x_37) ;  /* 0x0000003000007945 */ /* 0x000fe80003800200 */
[----:B------:R-:W-:Y:S05]  /*20e0*/  @P2 BRA `(.L_x_38) ;  /* 0x0000000000042947 */ /* 0x000fea0003800000 */
[----:B--2---:R-:W-:Y:S05]  /*20f0*/  BPT.TRAP 0x1 ;  /* 0x000000040000795c */ /* 0x004fea0000300000 */
.L_x_38:
[----:B--2---:R-:W-:Y:S05]  /*2100*/  BSYNC.RECONVERGENT B0 ;  /* 0x0000000000007941 */ /* 0x004fea0003800200 */
.L_x_37:
[----:B------:R-:W-:Y:S02]  /*2110*/  UIADD3 UR5, UPT, UPT, UR4, 0x1, URZ ;  /* 0x0000000104057890 */ /* 0x000fe4000fffe0ff */
[----:B------:R-:W-:Y:S02]  /*2120*/  UIADD3 UR14, UP1, UPT, UR28, 0x80, URZ ;  /* 0x000000801c0e7890 */ /* 0x000fe4000ff3e0ff */
[----:B------:R-:W-:Y:S02]  /*2130*/  UISETP.NE.AND UP0, UPT, UR5, 0x11, UPT ;  /* 0x000000110500788c */ /* 0x000fe4000bf05270 */
[----:B------:R-:W-:Y:S02]  /*2140*/  USHF.L.U32 UR10, UR6, 0x5, URZ ;  /* 0x00000005060a7899 */ /* 0x000fe400080006ff */
[----:B------:R-:W-:Y:S02]  /*2150*/  USEL UR8, URZ, 0x1, UP0 ;  /* 0x00000001ff087887 */ /* 0x000fe40008000000 */
[----:B------:R-:W-:-:S02]  /*2160*/  USEL UR5, UR5, URZ, UP0 ;  /* 0x000000ff05057287 */ /* 0x000fc40008000000 */
[----:B------:R-:W-:Y:S02]  /*2170*/  UIADD3 UR22, UP0, UPT, UR28, 0x180, URZ ;  /* 0x000001801c167890 */ /* 0x000fe4000ff1e0ff */
[----:B------:R-:W-:Y:S01]  /*2180*/  LOP3.LUT R12, R12, UR8, RZ, 0x3c, !PT ;  /* 0x000000080c0c7c12 */ /* 0x000fe2000f8e3cff */
[----:B------:R-:W-:Y:S02]  /*2190*/  ULEA UR8, UR4, UR13, 0xc ;  /* 0x0000000d04087291 */ /* 0x000fe4000f8e60ff */
[----:B------:R-:W-:Y:S01]  /*21a0*/  ULEA UR7, UR5, UR13, 0x3 ;  /* 0x0000000d05077291 */ /* 0x000fe2000f8e18ff */
[----:B-1----:R-:W-:Y:S01]  /*21b0*/  SHF.L.U32 R0, R12, 0x1f, RZ ;  /* 0x0000001f0c007819 */ /* 0x002fe200000006ff */
[----:B------:R-:W-:Y:S02]  /*21c0*/  UIADD3 UR8, UPT, UPT, UR8, 0x4600, URZ ;  /* 0x0000460008087890 */ /* 0x000fe4000fffe0ff */
[----:B------:R-:W-:Y:S02]  /*21d0*/  UIADD3.X UR15, UPT, UPT, URZ, UR29, URZ, UP1, !UPT ;  /* 0x0000001dff0f7290 */ /* 0x000fe40008ffe4ff */
[----:B------:R-:W-:-:S02]  /*21e0*/  ULEA UR16, UR4, UR25, 0xd ;  /* 0x0000001904107291 */ /* 0x000fc4000f8e68ff */
[----:B------:R-:W-:Y:S01]  /*21f0*/  UIADD3.X UR23, UPT, UPT, URZ, UR29, URZ, UP0, !UPT ;  /* 0x0000001dff177290 */ /* 0x000fe200087fe4ff */
[----:B------:R4:W1:Y:S01]  /*2200*/  SYNCS.PHASECHK.TRANS64.TRYWAIT P0, [UR7+0x88], R0 ;  /* 0x00008800ff0075a7 */ /* 0x0008620008001107 */
[----:B------:R-:W-:Y:S01]  /*2210*/  UMOV UR30, 0x0 ;  /* 0x00000000001e7882 */ /* 0x000fe20000000000 */
[----:B------:R-:W-:Y:S01]  /*2220*/  UMOV UR31, 0x10000000 ;  /* 0x10000000001f7882 */ /* 0x000fe20000000000 */
[----:B------:R-:W-:Y:S01]  /*2230*/  UMOV UR11, UR35 ;  /* 0x00000023000b7c82 */ /* 0x000fe20008000000 */
[----:B------:R-:W-:Y:S01]  /*2240*/  UMOV UR12, UR36 ;  /* 0x00000024000c7c82 */ /* 0x000fe20008000000 */
[----:B------:R-:W-:Y:S01]  /*2250*/  UMOV UR7, 0xff0000 ;  /* 0x00ff000000077882 */ /* 0x000fe20000000000 */
[----:B------:R-:W-:Y:S01]  /*2260*/  UMOV UR20, UR36 ;  /* 0x0000002400147c82 */ /* 0x000fe20008000000 */
[----:B------:R-:W-:Y:S01]  /*2270*/  UMOV UR17, UR9 ;  /* 0x0000000900117c82 */ /* 0x000fe20008000000 */
[----:B------:R-:W-:Y:S01]  /*2280*/  UMOV UR18, UR10 ;  /* 0x0000000a00127c82 */ /* 0x000fe20008000000 */
[----:B------:R4:W-:Y:S01]  /*2290*/  UTMALDG.3D [UR8], [UR14], desc[UR30] ;  /* 0x00001e080e0075b4 */ /* 0x0009e20008011000 */
[----:B------:R-:W-:Y:S01]  /*22a0*/  UIADD3 UR6, UPT, UPT, UR6, 0x1, URZ ;  /* 0x0000000106067890 */ /* 0x000fe2000fffe0ff */
[----:B------:R-:W-:-:S03]  /*22b0*/  UMOV UR4, UR5 ;  /* 0x0000000500047c82 */ /* 0x000fc60008000000 */
[----:B------:R-:W-:Y:S01]  /*22c0*/  UISETP.NE.AND UP0, UPT, UR6, UR26, UPT ;  /* 0x0000001a0600728c */ /* 0x000fe2000bf05270 */
[----:B------:R4:W-:Y:S08]  /*22d0*/  UTMALDG.3D.MULTICAST [UR16], [UR22], UR7, desc[UR30] ;  /* 0x00001e10160073b4 */ /* 0x0009f00008011807 */
[----:B----4-:R-:W-:Y:S05]  /*22e0*/  BRA.U UP0, `(.L_x_39) ;  /* 0xfffffffd004c7547 */ /* 0x010fea000b83ffff */
.L_x_33:
[C---:B------:R-:W-:Y:S01]  /*22f0*/  LEA R3, R11.reuse, UR13, 0x3 ;  /* 0x0000000d0b037c11 */ /* 0x040fe2000f8e18ff */
[----:B------:R-:W-:Y:S01]  /*2300*/  NOP ;  /* 0x0000000000007918 */ /* 0x000fe20000000000 */
[----:B-1----:R-:W-:Y:S02]  /*2310*/  SHF.L.U32 R0, R10, 0x1f, RZ ;  /* 0x0000001f0a007819 */ /* 0x002fe400000006ff */
[----:B------:R-:W-:Y:S02]  /*2320*/  LEA R4, R11, UR13, 0x4 ;  /* 0x0000000d0b047c11 */ /* 0x000fe4000f8e20ff */
[----:B---3--:R-:W1:Y:S02]  /*2330*/  SYNCS.PHASECHK.TRANS64.TRYWAIT P0, [R3+URZ+0x160], R0 ;  /* 0x00016000030075a7 */ /* 0x008e6400080011ff */
[----:B-1----:R-:W-:Y:S05]  /*2340*/  @!P0 BRA `(.L_x_40) ;  /* 0x0000006c00588947 */ /* 0x002fea0003800000 */
.L_x_155:
[----:B------:R-:W3:Y:S01]  /*2350*/  LDS.128 R4, [R4+0x1f0] ;  /* 0x0001f00004047984 */ /* 0x000ee20000000c00 */
[----:B------:R-:W-:Y:S01]  /*2360*/  UISETP.GE.AND UP0, UPT, UR42, 0x1, UPT ;  /* 0x000000012a00788c */ /* 0x000fe2000bf06270 */
[----:B------:R-:W-:Y:S01]  /*2370*/  @!PT LDS RZ, [RZ] ;  /* 0x00000000fffff984 */ /* 0x000fe20000000800 */
[----:B------:R-:W-:Y:S01]  /*2380*/  @!PT LDS RZ, [RZ] ;  /* 0x00000000fffff984 */ /* 0x000fe20000000800 */
[----:B------:R-:W-:Y:S01]  /*2390*/  @!PT LDS RZ, [RZ] ;  /* 0x00000000fffff984 */ /* 0x000fe20000000800 */
[----:B------:R-:W-:Y:S01]  /*23a0*/  @!PT LDS RZ, [RZ] ;  /* 0x00000000fffff984 */ /* 0x000fe20000000800 */
[----:B------:R4:W-:Y:S06]  /*23b0*/  MEMBAR.ALL.CTA ;  /* 0x0000000000007992 */ /* 0x0009ec0000008000 */
[----:B----4-:R-:W4:Y:S01]  /*23c0*/  FENCE.VIEW.ASYNC.S ;  /* 0x00000000000073c6 */ /* 0x010f220000000000 */
[----:B---3--:R-:W-:-:S13]  /*23d0*/  LOP3.LUT P0, RZ, R6, 0x1, RZ, 0xc0, !PT ;  /* 0x0000000106ff7812 */ /* 0x008fda000780c0ff */
[----:B----4-:R-:W-:Y:S01]  /*23e0*/  VOTEU.ANY UP1, P0 ;  /* 0x0000000000ff7886 */ /* 0x010fe20000020100 */
[----:B------:R-:W-:-:S13]  /*23f0*/  PLOP3.LUT P0, PT, PT, PT, UP1, 0x80, 0x8 ;  /* 0x000000000008781c */ /* 0x000fda0003f0f018 */
[----:B-1----:R-:W-:Y:S02]  /*2400*/  @P0 LOP3.LUT R0, R5, 0xffff, RZ, 0xc0, !PT ;  /* 0x0000ffff05000812 */ /* 0x002fe400078ec0ff */
[----:B------:R-:W-:Y:S02]  /*2410*/  @P0 MOV R2, R4 ;  /* 0x0000000400020202 */ /* 0x000fe40000000f00 */
[----:B------:R-:W-:Y:S01]  /*2420*/  @P0 R2UR UR6, R0 ;  /* 0x00000000000602ca */ /* 0x000fe200000e0000 */
[----:B------:R-:W-:Y:S01]  /*2430*/  VIADD R0, R3, 0x170 ;  /* 0x0000017003007836 */ /* 0x000fe20000000000 */
[----:B------:R-:W-:Y:S02]  /*2440*/  @P0 SHF.R.U32.HI R4, RZ, 0x10, R5 ;  /* 0x00000010ff040819 */ /* 0x000fe40000011605 */
[----:B------:R-:W-:Y:S02]  /*2450*/  @P0 R2UR UR7, R2 ;  /* 0x00000000020702ca */ /* 0x000fe400000e0000 */
[----:B------:R-:W-:-:S02]  /*2460*/  PRMT R0, RZ, 0x654, R0 ;  /* 0x00000654ff007816 */ /* 0x000fc40000000000 */
[----:B------:R-:W-:Y:S02]  /*2470*/  @P0 R2UR UR4, R4 ;  /* 0x00000000040402ca */ /* 0x000fe400000e0000 */
[----:B------:R1:W-:Y:S03]  /*2480*/  SYNCS.ARRIVE.TRANS64.RED.A1T0 RZ, [R0+URZ], RZ ;  /* 0x000000ff00ff79a7 */ /* 0x0003e600081004ff */
[----:B------:R-:W-:-:S04]  /*2490*/  @UP1 UMOV UR27, UR6 ;  /* 0x00000006001b1c82 */ /* 0x000fc80008000000 */
[----:B------:R-:W-:-:S04]  /*24a0*/  @UP1 UMOV UR37, UR7 ;  /* 0x0000000700251c82 */ /* 0x000fc80008000000 */
[----:B------:R-:W-:Y:S01]  /*24b0*/  @UP1 UMOV UR36, UR4 ;  /* 0x0000000400241c82 */ /* 0x000fe20008000000 */
[----:B------:R-:W-:Y:S05]  /*24c0*/  BRA.U !UP0, `(.L_x_41) ;  /* 0x0000000108d47547 */ /* 0x000fea000b800000 */
[----:B------:R-:W2:Y:S01]  /*24d0*/  LDCU.128 UR16, c[0x0][0xb10] ;  /* 0x00016200ff1077ac */ /* 0x000ea20008000c00 */
[----:B------:R-:W3:Y:S01]  /*24e0*/  LDCU UR12, c[0x0][0xb20] ;  /* 0x00016400ff0c77ac */ /* 0x000ee20008000800 */
[----:B------:R-:W4:Y:S01]  /*24f0*/  LDCU UR20, c[0x0][0xb0c] ;  /* 0x00016180ff1477ac */ /* 0x000f220008000800 */
[----:B------:R-:W1:Y:S01]  /*2500*/  LDCU.64 UR8, c[0x0][0xb28] ;  /* 0x00016500ff0877ac */ /* 0x000e620008000a00 */
[----:B------:R-:W-:Y:S02]  /*2510*/  UISETP.NE.AND UP3, UPT, UR42, 0x1, UPT ;  /* 0x000000012a00788c */ /* 0x000fe4000bf65270 */
[----:B--2---:R-:W-:Y:S02]  /*2520*/  UIMAD.WIDE.U32 UR10, UR38, UR19, URZ ;  /* 0x00000013260a72a5 */ /* 0x004fe4000f8e00ff */
[----:B------:R-:W-:Y:S02]  /*2530*/  UIMAD.WIDE.U32 UR6, UR39, UR16, URZ ;  /* 0x00000010270672a5 */ /* 0x000fe4000f8e00ff */
[----:B------:R-:W-:-:S02]  /*2540*/  UISETP.NE.AND UP0, UPT, UR18, 0x1, UPT ;  /* 0x000000011200788c */ /* 0x000fc4000bf05270 */
[----:B------:R-:W-:Y:S01]  /*2550*/  UIMAD.WIDE.U32 UR22, UR27, UR19, URZ ;  /* 0x000000131b1672a5 */ /* 0x000fe2000f8e00ff */
[----:B------:R-:W-:Y:S02]  /*2560*/  UMOV UR10, UR11 ;  /* 0x0000000b000a7c82 */ /* 0x000fe40008000000 */
[----:B------:R-:W-:Y:S01]  /*2570*/  UMOV UR6, UR7 ;  /* 0x0000000700067c82 */ /* 0x000fe20008000000 */
[----:B---3--:R-:W-:Y:S02]  /*2580*/  USHF.R.U32.HI UR10, URZ, UR12, UR10 ;  /* 0x0000000cff0a7299 */ /* 0x008fe4000801160a */
[----:B------:R-:W-:Y:S02]  /*2590*/  USHF.R.U32.HI UR7, URZ, UR17, UR6 ;  /* 0x00000011ff077299 */ /* 0x000fe40008011606 */
[----:B----4-:R-:W-:Y:S02]  /*25a0*/  UISETP.NE.AND UP2, UPT, UR20, 0x1, UPT ;  /* 0x000000011400788c */ /* 0x010fe4000bf45270 */
[----:B------:R-:W-:-:S02]  /*25b0*/  USEL UR6, UR38, UR10, !UP0 ;  /* 0x0000000a26067287 */ /* 0x000fc4000c000000 */
[----:B------:R-:W-:Y:S02]  /*25c0*/  USEL UR7, UR39, UR7, !UP2 ;  /* 0x0000000727077287 */ /* 0x000fe4000d000000 */
[----:B-1----:R-:W-:Y:S01]  /*25d0*/  UIMAD.WIDE.U32 UR10, UR6, UR8, URZ ;  /* 0x00000008060a72a5 */ /* 0x002fe2000f8e00ff */
[----:B------:R-:W-:Y:S01]  /*25e0*/  UMOV UR4, UR23 ;  /* 0x0000001700047c82 */ /* 0x000fe20008000000 */
[----:B------:R-:W-:Y:S02]  /*25f0*/  UIMAD.WIDE.U32 UR14, UR37, UR16, URZ ;  /* 0x00000010250e72a5 */ /* 0x000fe4000f8e00ff */
[----:B------:R-:W-:-:S03]  /*2600*/  UIMAD.WIDE.U32 UR22, UR7, UR8, URZ ;  /* 0x00000008071672a5 */ /* 0x000fc6000f8e00ff */
[----:B------:R-:W-:Y:S01]  /*2610*/  UMOV UR10, UR11 ;  /* 0x0000000b000a7c82 */ /* 0x000fe20008000000 */
[----:B------:R-:W-:Y:S02]  /*2620*/  USHF.R.U32.HI UR4, URZ, UR12, UR4 ;  /* 0x0000000cff047299 */ /* 0x000fe40008011604 */
[----:B------:R-:W-:Y:S01]  /*2630*/  @UP3 USHF.R.U32.HI UR6, URZ, UR9, UR10 ;  /* 0x00000009ff063299 */ /* 0x000fe2000801160a */
[----:B------:R-:W-:Y:S01]  /*2640*/  UMOV UR14, UR15 ;  /* 0x0000000f000e7c82 */ /* 0x000fe20008000000 */
[----:B------:R-:W-:Y:S01]  /*2650*/  UMOV UR22, UR23 ;  /* 0x0000001700167c82 */ /* 0x000fe20008000000 */
[----:B------:R-:W-:Y:S02]  /*2660*/  USHF.R.U32.HI UR17, URZ, UR17, UR14 ;  /* 0x00000011ff117299 */ /* 0x000fe4000801160e */
[----:B------:R-:W-:Y:S02]  /*2670*/  USEL UR4, UR27, UR4, !UP0 ;  /* 0x000000041b047287 */ /* 0x000fe4000c000000 */
[----:B------:R-:W-:-:S02]  /*2680*/  @UP3 USHF.R.U32.HI UR7, URZ, UR9, UR22 ;  /* 0x00000009ff073299 */ /* 0x000fc40008011616 */
[----:B------:R-:W-:Y:S02]  /*2690*/  UIMAD UR10, UR42, UR6, URZ ;  /* 0x000000062a0a72a4 */ /* 0x000fe4000f8e02ff */
[----:B------:R-:W-:Y:S02]  /*26a0*/  USEL UR6, UR37, UR17, !UP2 ;  /* 0x0000001125067287 */ /* 0x000fe4000d000000 */
[----:B------:R-:W-:Y:S02]  /*26b0*/  UIMAD UR12, UR42, UR7, URZ ;  /* 0x000000072a0c72a4 */ /* 0x000fe4000f8e02ff */
[----:B------:R-:W-:Y:S02]  /*26c0*/  UISETP.GE.AND UP0, UPT, UR4, UR10, UPT ;  /* 0x0000000a0400728c */ /* 0x000fe4000bf06270 */
[----:B------:R-:W-:Y:S02]  /*26d0*/  UIMAD.WIDE.U32 UR10, UR4, UR8, URZ ;  /* 0x00000008040a72a5 */ /* 0x000fe4000f8e00ff */
[----:B------:R-:W-:-:S02]  /*26e0*/  UISETP.GE.OR UP0, UPT, UR6, UR12, UP0 ;  /* 0x0000000c0600728c */ /* 0x000fc40008706670 */
[----:B------:R-:W-:Y:S02]  /*26f0*/  UIMAD.WIDE.U32 UR14, UR6, UR8, URZ ;  /* 0x00000008060e72a5 */ /* 0x000fe4000f8e00ff */
[----:B------:R-:W-:Y:S01]  /*2700*/  UIADD3 UR12, UPT, UPT, -UR6, URZ, URZ ;  /* 0x000000ff060c7290 */ /* 0x000fe2000fffe1ff */
[----:B------:R-:W-:Y:S01]  /*2710*/  UMOV UR10, UR11 ;  /* 0x0000000b000a7c82 */ /* 0x000fe20008000000 */
[----:B------:R-:W-:Y:S02]  /*2720*/  UIADD3 UR11, UPT, UPT, -UR4, URZ, URZ ;  /* 0x000000ff040b7290 */ /* 0x000fe4000fffe1ff */
[----:B------:R-:W-:-:S03]  /*2730*/  USHF.R.U32.HI UR10, URZ, UR9, UR10 ;  /* 0x00000009ff0a7299 */ /* 0x000fc6000801160a */
[----:B------:R-:W-:Y:S01]  /*2740*/  @!UP0 UMOV UR8, UR15 ;  /* 0x0000000f00088c82 */ /* 0x000fe20008000000 */
[----:B------:R-:W-:Y:S02]  /*2750*/  UIMAD UR11, UR18, UR11, UR27 ;  /* 0x0000000b120b72a4 */ /* 0x000fe4000f8e021b */
[----:B------:R-:W-:Y:S02]  /*2760*/  USEL UR10, UR4, UR10, !UP3 ;  /* 0x0000000a040a7287 */ /* 0x000fe4000d800000 */
[----:B------:R-:W-:Y:S02]  /*2770*/  @!UP0 USHF.R.U32.HI UR8, URZ, UR9, UR8 ;  /* 0x00000009ff088299 */ /* 0x000fe40008011608 */
[----:B------:R-:W-:Y:S02]  /*2780*/  UIADD3 UR9, UPT, UPT, -UR10, URZ, URZ ;  /* 0x000000ff0a097290 */ /* 0x000fe4000fffe1ff */
[----:B------:R-:W-:Y:S02]  /*2790*/  @!UP0 USEL UR8, UR6, UR8, !UP3 ;  /* 0x0000000806088287 */ /* 0x000fe4000d800000 */
[----:B------:R-:W-:-:S02]  /*27a0*/  UIMAD UR9, UR42, UR9, UR4 ;  /* 0x000000092a0972a4 */ /* 0x000fc4000f8e0204 */
[----:B------:R-:W-:Y:S02]  /*27b0*/  @!UP0 UIADD3 UR10, UPT, UPT, UR10, -UR8, URZ ;  /* 0x800000080a0a8290 */ /* 0x000fe4000fffe0ff */
[----:B------:R-:W-:Y:S02]  /*27c0*/  @!UP0 UIMAD UR8, UR9, UR7, UR8 ;  /* 0x00000007090882a4 */ /* 0x000fe4000f8e0208 */
[----:B------:R-:W-:Y:S02]  /*27d0*/  @!UP0 UIMAD UR4, UR42, UR10, UR6 ;  /* 0x0000000a2a0482a4 */ /* 0x000fe4000f8e0206 */
[----:B------:R-:W-:Y:S02]  /*27e0*/  UIMAD UR7, UR20, UR12, UR37 ;  /* 0x0000000c140772a4 */ /* 0x000fe4000f8e0225 */
[----:B------:R-:W-:Y:S01]  /*27f0*/  UIMAD UR27, UR4, UR18, UR11 ;  /* 0x00000012041b72a4 */ /* 0x000fe2000f8e020b */
[----:B------:R-:W-:Y:S02]  /*2800*/  @!UP0 UMOV UR6, UR8 ;  /* 0x0000000800068c82 */ /* 0x000fe40008000000 */
[----:B------:R-:W-:-:S12]  /*2810*/  UIMAD UR37, UR6, UR20, UR7 ;  /* 0x00000014062572a4 */ /* 0x000fd8000f8e0207 */
.L_x_41:
[----:B------:R-:W3:Y:S02]  /*2820*/  LDCU UR4, c[0x0][0xb30] ;  /* 0x00016600ff0477ac */ /* 0x000ee40008000800 */
[----:B---3--:R-:W-:-:S09]  /*2830*/  UISETP.NE.AND UP0, UPT, UR4, 0x1, UPT ;  /* 0x000000010400788c */ /* 0x008fd2000bf05270 */
[----:B------:R-:W-:Y:S05]  /*2840*/  BRA.U UP0, `(.L_x_42) ;  /* 0x0000000100447547 */ /* 0x000fea000b800000 */
[----:B------:R-:W3:Y:S01]  /*2850*/  LDCU.128 UR16, c[0x0][0xb10] ;  /* 0x00016200ff1077ac */ /* 0x000ee20008000c00 */
[----:B------:R-:W4:Y:S01]  /*2860*/  LDCU UR10, c[0x0][0xb0c] ;  /* 0x00016180ff0a77ac */ /* 0x000f220008000800 */
[----:B------:R-:W1:Y:S01]  /*2870*/  LDCU UR11, c[0x0][0xb20] ;  /* 0x00016400ff0b77ac */ /* 0x000e620008000800 */
[----:B---3--:R-:W-:Y:S02]  /*2880*/  UIMAD.WIDE.U32 UR8, UR37, UR16, URZ ;  /* 0x00000010250872a5 */ /* 0x008fe4000f8e00ff */
[----:B------:R-:W-:Y:S02]  /*2890*/  UIMAD.WIDE.U32 UR6, UR27, UR19, URZ ;  /* 0x000000131b0672a5 */ /* 0x000fe4000f8e00ff */
[----:B----4-:R-:W-:Y:S02]  /*28a0*/  UISETP.NE.AND UP2, UPT, UR10, 0x1, UPT ;  /* 0x000000010a00788c */ /* 0x010fe4000bf45270 */
[----:B------:R-:W-:Y:S01]  /*28b0*/  UISETP.NE.AND UP0, UPT, UR18, 0x1, UPT ;  /* 0x000000011200788c */ /* 0x000fe2000bf05270 */
[----:B------:R-:W-:-:S02]  /*28c0*/  UMOV UR8, UR9 ;  /* 0x0000000900087c82 */ /* 0x000fc40008000000 */
[----:B------:R-:W-:Y:S01]  /*28d0*/  UMOV UR4, UR7 ;  /* 0x0000000700047c82 */ /* 0x000fe20008000000 */
[----:B------:R-:W-:Y:S02]  /*28e0*/  USHF.R.U32.HI UR17, URZ, UR17, UR8 ;  /* 0x00000011ff117299 */ /* 0x000fe40008011608 */
[----:B-1----:R-:W-:Y:S02]  /*28f0*/  USHF.R.U32.HI UR4, URZ, UR11, UR4 ;  /* 0x0000000bff047299 */ /* 0x002fe40008011604 */
[----:B------:R-:W-:Y:S02]  /*2900*/  USEL UR6, UR37, UR17, !UP2 ;  /* 0x0000001125067287 */ /* 0x000fe4000d000000 */
[----:B------:R-:W-:-:S04]  /*2910*/  USEL UR4, UR27, UR4, !UP0 ;  /* 0x000000041b047287 */ /* 0x000fc8000c000000 */
[----:B------:R-:W-:Y:S02]  /*2920*/  UIADD3 UR7, UPT, UPT, UR6, -UR4, URZ ;  /* 0x8000000406077290 */ /* 0x000fe4000fffe0ff */
[----:B------:R-:W-:Y:S02]  /*2930*/  UIADD3 UR4, UPT, UPT, -UR6, UR4, URZ ;  /* 0x0000000406047290 */ /* 0x000fe4000fffe1ff */
[----:B------:R-:W-:Y:S02]  /*2940*/  UIMAD UR27, UR7, UR18, UR27 ;  /* 0x00000012071b72a4 */ /* 0x000fe4000f8e021b */
[----:B------:R-:W-:-:S12]  /*2950*/  UIMAD UR37, UR4, UR10, UR37 ;  /* 0x0000000a042572a4 */ /* 0x000fd8000f8e0225 */
.L_x_42:
[----:B------:R-:W-:Y:S01]  /*2960*/  VIADD R11, R11, 0x1 ;  /* 0x000000010b0b7836 */ /* 0x000fe20000000000 */
[----:B------:R-:W-:Y:S02]  /*2970*/  R2UR UR6, R48 ;  /* 0x00000000300672ca */ /* 0x000fe400000e0000 */
[----:B------:R-:W-:Y:S02]  /*2980*/  R2UR UR4, R47 ;  /* 0x000000002f0472ca */ /* 0x000fe400000e0000 */
[C---:B------:R-:W-:Y:S02]  /*2990*/  ISETP.NE.AND P0, PT, R11.reuse, 0x2, PT ;  /* 0x000000020b00780c */ /* 0x040fe40003f05270 */
[----:B------:R-:W-:Y:S02]  /*29a0*/  PLOP3.LUT P1, PT, PT, PT, PT, 0x80, 0x8 ;  /* 0x000000000008781c */ /* 0x000fe40003f2f070 */
[----:B-1----:R-:W-:Y:S02]  /*29b0*/  SEL R0, RZ, 0x1, P0 ;  /* 0x00000001ff007807 */ /* 0x002fe40000000000 */
[----:B------:R-:W-:-:S02]  /*29c0*/  SEL R11, R11, RZ, P0 ;  /* 0x000000ff0b0b7207 */ /* 0x000fc40000000000 */
[----:B------:R-:W-:Y:S01]  /*29d0*/  LOP3.LUT R10, R10, R0, RZ, 0x3c, !PT ;  /* 0x000000000a0a7212 */ /* 0x000fe200078e3cff */
[----:B------:R-:W-:Y:S02]  /*29e0*/  UIADD3 UR30, UPT, UPT, UR37, UR6, URZ ;  /* 0x00000006251e7290 */ /* 0x000fe4000fffe0ff */
[----:B------:R-:W-:Y:S01]  /*29f0*/  UIADD3 UR31, UPT, UPT, UR27, UR4, URZ ;  /* 0x000000041b1f7290 */ /* 0x000fe2000fffe0ff */
[----:B------:R-:W-:Y:S11]  /*2a00*/  BRA.U UP1, `(.L_x_43) ;  /* 0xfffffff101587547 */ /* 0x000ff6000b83ffff */
[----:B------:R-:W-:Y:S01]  /*2a10*/  UIADD3 UR13, UPT, UPT, UR13, 0x88, URZ ;  /* 0x000000880d0d7890 */ /* 0x000fe2000fffe0ff */
[----:B------:R-:W-:-:S03]  /*2a20*/  SHF.L.U32 R2, R12, 0x1f, RZ ;  /* 0x0000001f0c027819 */ /* 0x000fc600000006ff */
[----:B------:R-:W-:-:S09]  /*2a30*/  ULEA UR4, UR5, UR13, 0x3 ;  /* 0x0000000d05047291 */ /* 0x000fd2000f8e18ff */
[----:B------:R-:W1:Y:S02]  /*2a40*/  SYNCS.PHASECHK.TRANS64.TRYWAIT P0, [UR4], R2 ;  /* 0x00000002ff0075a7 */ /* 0x000e640008001104 */
[----:B-1----:R-:W-:Y:S05]  /*2a50*/  @!P0 BRA `(.L_x_44) ;  /* 0x0000006400a88947 */ /* 0x002fea0003800000 */
.L_x_157:
[----:B------:R-:W-:-:S04]  /*2a60*/  UIADD3 UR4, UPT, UPT, UR5, 0x1, URZ ;  /* 0x0000000105047890 */ /* 0x000fc8000fffe0ff */
[----:B------:R-:W-:-:S04]  /*2a70*/  UISETP.NE.AND UP0, UPT, UR4, 0x11, UPT ;  /* 0x000000110400788c */ /* 0x000fc8000bf05270 */
[----:B------:R-:W-:Y:S02]  /*2a80*/  USEL UR6, URZ, 0x1, UP0 ;  /* 0x00000001ff067887 */ /* 0x000fe40008000000 */
[----:B------:R-:W-:-:S04]  /*2a90*/  USEL UR4, UR4, URZ, UP0 ;  /* 0x000000ff04047287 */ /* 0x000fc80008000000 */
[----:B------:R-:W-:Y:S01]  /*2aa0*/  ULEA UR5, UR4, UR13, 0x3 ;  /* 0x0000000d04057291 */ /* 0x000fe2000f8e18ff */
[----:B-1----:R-:W-:-:S04]  /*2ab0*/  LOP3.LUT R2, R12, UR6, RZ, 0x3c, !PT ;  /* 0x000000060c027c12 */ /* 0x002fc8000f8e3cff */
[----:B------:R-:W-:-:S04]  /*2ac0*/  SHF.L.U32 R3, R2, 0x1f, RZ ;  /* 0x0000001f02037819 */ /* 0x000fc800000006ff */
[----:B------:R-:W1:Y:S02]  /*2ad0*/  SYNCS.PHASECHK.TRANS64.TRYWAIT P0, [UR5], R3 ;  /* 0x00000003ff0075a7 */ /* 0x000e640008001105 */
[----:B-1----:R-:W-:Y:S05]  /*2ae0*/  @!P0 BRA `(.L_x_45) ;  /* 0x00000064009c8947 */ /* 0x002fea0003800000 */
.L_x_159:
[----:B------:R-:W-:-:S04]  /*2af0*/  UIADD3 UR4, UPT, UPT, UR4, 0x1, URZ ;  /* 0x0000000104047890 */ /* 0x000fc8000fffe0ff */
[----:B------:R-:W-:-:S04]  /*2b00*/  UISETP.NE.AND UP0, UPT, UR4, 0x11, UPT ;  /* 0x000000110400788c */ /* 0x000fc8000bf05270 */
[----:B------:R-:W-:Y:S02]  /*2b10*/  USEL UR6, URZ, 0x1, UP0 ;  /* 0x00000001ff067887 */ /* 0x000fe40008000000 */
[----:B------:R-:W-:-:S04]  /*2b20*/  USEL UR4, UR4, URZ, UP0 ;  /* 0x000000ff04047287 */ /* 0x000fc80008000000 */
[----:B------:R-:W-:Y:S01]  /*2b30*/  ULEA UR5, UR4, UR13, 0x3 ;  /* 0x0000000d04057291 */ /* 0x000fe2000f8e18ff */
[----:B------:R-:W-:-:S04]  /*2b40*/  LOP3.LUT R2, R2, UR6, RZ, 0x3c, !PT ;  /* 0x0000000602027c12 */ /* 0x000fc8000f8e3cff */
[----:B-1----:R-:W-:-:S04]  /*2b50*/  SHF.L.U32 R3, R2, 0x1f, RZ ;  /* 0x0000001f02037819 */ /* 0x002fc800000006ff */
[----:B------:R-:W1:Y:S02]  /*2b60*/  SYNCS.PHASECHK.TRANS64.TRYWAIT P0, [UR5], R3 ;  /* 0x00000003ff0075a7 */ /* 0x000e640008001105 */
[----:B-1----:R-:W-:Y:S05]  /*2b70*/  @!P0 BRA `(.L_x_46) ;  /* 0x0000006400908947 */ /* 0x002fea0003800000 */
.L_x_161:
        /* <DEDUP_REMOVED lines=9> */
.L_x_163:
        /* <DEDUP_REMOVED lines=9> */
.L_x_165:
        /* <DEDUP_REMOVED lines=9> */
.L_x_167:
        /* <DEDUP_REMOVED lines=9> */
.L_x_169:
        /* <DEDUP_REMOVED lines=9> */
.L_x_171:
        /* <DEDUP_REMOVED lines=9> */
.L_x_173:
        /* <DEDUP_REMOVED lines=9> */
.L_x_175:
        /* <DEDUP_REMOVED lines=9> */
.L_x_177:
        /* <DEDUP_REMOVED lines=9> */
.L_x_179:
        /* <DEDUP_REMOVED lines=9> */
.L_x_181:
        /* <DEDUP_REMOVED lines=9> */
.L_x_183:
        /* <DEDUP_REMOVED lines=9> */
.L_x_185:
        /* <DEDUP_REMOVED lines=9> */
.L_x_187:
[----:B------:R-:W-:-:S04]  /*32d0*/  UIADD3 UR4, UPT, UPT, UR4, 0x1, URZ ;  /* 0x0000000104047890 */ /* 0x000fc8000fffe0ff */
[----:B------:R-:W-:-:S04]  /*32e0*/  UISETP.NE.AND UP0, UPT, UR4, 0x11, UPT ;  /* 0x000000110400788c */ /* 0x000fc8000bf05270 */
[----:B------:R-:W-:Y:S02]  /*32f0*/  USEL UR5, URZ, 0x1, UP0 ;  /* 0x00000001ff057887 */ /* 0x000fe40008000000 */
[----:B------:R-:W-:-:S04]  /*3300*/  USEL UR4, UR4, URZ, UP0 ;  /* 0x000000ff04047287 */ /* 0x000fc80008000000 */
[----:B------:R-:W-:Y:S01]  /*3310*/  ULEA UR4, UR4, UR13, 0x3 ;  /* 0x0000000d04047291 */ /* 0x000fe2000f8e18ff */
[----:B------:R-:W-:-:S04]  /*3320*/  LOP3.LUT R2, R2, UR5, RZ, 0x3c, !PT ;  /* 0x0000000502027c12 */ /* 0x000fc8000f8e3cff */
[----:B------:R-:W-:Y:S01]  /*3330*/  SHF.L.U32 R2, R2, 0x1f, RZ ;  /* 0x0000001f02027819 */ /* 0x000fe200000006ff */
[----:B-1----:R-:W-:-:S07]  /*3340*/  IMAD.U32 R0, RZ, RZ, UR4 ;  /* 0x00000004ff007e24 */ /* 0x002fce000f8e00ff */
.L_x_60:
[----:B-1----:R1:W3:Y:S02]  /*3350*/  SYNCS.PHASECHK.TRANS64.TRYWAIT P0, [R0+URZ], R2 ;  /* 0x00000002000075a7 */ /* 0x0022e400080011ff */
[----:B---3--:R-:W-:Y:S05]  /*3360*/  @!P0 NANOSLEEP.SYNCS 0x989680 ;  /* 0x009896800000895d */ /* 0x008fea0003900000 */
[----:B------:R-:W3:Y:S02]  /*3370*/  @!P0 SYNCS.PHASECHK.TRANS64 P0, [R0+URZ], R2 ;  /* 0x00000002000085a7 */ /* 0x000ee400080010ff */
[----:B--23--:R-:W-:Y:S05]  /*3380*/  @P0 EXIT ;  /* 0x000000000000094d */ /* 0x00cfea0003800000 */
[----:B------:R-:W-:Y:S05]  /*3390*/  BRA `(.L_x_60) ;  /* 0xfffffffc00ec7947 */ /* 0x000fea000383ffff */
.L_x_23:
[----:B------:R-:W2:Y:S02]  /*33a0*/  S2UR UR4, SR_CgaCtaId ;  /* 0x00000000000479c3 */ /* 0x000ea40000008800 */
[----:B--2---:R-:W-:-:S04]  /*33b0*/  UISETP.NE.AND UP0, UPT, UR4, URZ, UPT ;  /* 0x000000ff0400728c */ /* 0x004fc8000bf05270 */
[----:B------:R-:W-:-:S09]  /*33c0*/  UISETP.NE.OR UP0, UPT, UR18, 0x1, UP0 ;  /* 0x000000011200788c */ /* 0x000fd20008705670 */
[----:B------:R-:W-:Y:S05]  /*33d0*/  BRA.U UP0, `(.L_x_61) ;  /* 0x00000005004c7547 */ /* 0x000fea000b800000 */
[----:B------:R-:W2:Y:S01]  /*33e0*/  S2UR UR5, SR_CgaCtaId ;  /* 0x00000000000579c3 */ /* 0x000ea20000008800 */
[----:B------:R-:W-:Y:S01]  /*33f0*/  UMOV UR4, 0x400 ;  /* 0x0000040000047882 */ /* 0x000fe20000000000 */
[----:B------:R-:W-:Y:S01]  /*3400*/  ISETP.GE.U32.AND P2, PT, R0, 0x8, PT ;  /* 0x000000080000780c */ /* 0x000fe20003f46070 */
[----:B------:R-:W-:Y:S01]  /*3410*/  IMAD.MOV.U32 R12, RZ, RZ, 0x1 ;  /* 0x00000001ff0c7424 */ /* 0x000fe200078e00ff */
[----:B------:R-:W-:Y:S02]  /*3420*/  CS2R R10, SRZ ;  /* 0x00000000000a7805 */ /* 0x000fe4000001ff00 */
[----:B------:R-:W-:Y:S01]  /*3430*/  CS2R R8, SRZ ;  /* 0x0000000000087805 */ /* 0x000fe2000001ff00 */
[----:B--2---:R-:W-:-:S03]  /*3440*/  ULEA UR6, UR5, UR4, 0x18 ;  /* 0x0000000405067291 */ /* 0x004fc6000f8ec0ff */
[----:B------:R-:W-:-:S09]  /*3450*/  UMOV UR5, URZ ;  /* 0x000000ff00057c82 */ /* 0x000fd20008000000 */
.L_x_65:
[----:B------:R-:W-:Y:S02]  /*3460*/  LEA R2, R8, UR6, 0x3 ;  /* 0x0000000608027c11 */ /* 0x000fe4000f8e18ff */
[----:B------:R-:W-:-:S03]  /*3470*/  SHF.L.U32 R4, R9, 0x1f, RZ ;  /* 0x0000001f09047819 */ /* 0x000fc600000006ff */
[----:B------:R-:W-:Y:S01]  /*3480*/  VIADD R5, R2, 0x1d0 ;  /* 0x000001d002057836 */ /* 0x000fe20000000000 */
[----:B------:R-:W2:Y:S02]  /*3490*/  SYNCS.PHASECHK.TRANS64.TRYWAIT P0, [R2+URZ+0x1c0], R4 ;  /* 0x0001c004020075a7 */ /* 0x000ea400080011ff */
[----:B--2---:R-:W-:Y:S05]  /*34a0*/  @!P0 BRA `(.L_x_62) ;  /* 0x0000006000948947 */ /* 0x004fea0003800000 */
.L_x_188:
[----:B------:R-:W-:Y:S01]  /*34b0*/  ULEA UR4, UR5, UR6, 0x3 ;  /* 0x0000000605047291 */ /* 0x000fe2000f8e18ff */
[----:B--2---:R-:W-:Y:S01]  /*34c0*/  PRMT R2, RZ, 0x654, R5 ;  /* 0x00000654ff027816 */ /* 0x004fe20000000005 */
[----:B------:R-:W-:Y:S01]  /*34d0*/  @!P2 IMAD.MOV.U32 R4, RZ, RZ, 0x10 ;  /* 0x00000010ff04a424 */ /* 0x000fe200078e00ff */
[----:B------:R-:W-:Y:S01]  /*34e0*/  SHF.L.U32 R5, R12, 0x1f, RZ ;  /* 0x0000001f0c057819 */ /* 0x000fe200000006ff */
[----:B------:R-:W-:Y:S01]  /*34f0*/  UIADD3 UR7, UPT, UPT, UR4, 0x160, URZ ;  /* 0x0000016004077890 */ /* 0x000fe2000fffe0ff */
[----:B------:R2:W-:Y:S05]  /*3500*/  SYNCS.ARRIVE.TRANS64.RED.A1T0 RZ, [R2+URZ], RZ ;  /* 0x000000ff02ff79a7 */ /* 0x0005ea00081004ff */
[----:B------:R-:W-:Y:S01]  /*3510*/  IMAD.U32 R6, RZ, RZ, UR7 ;  /* 0x00000007ff067e24 */ /* 0x000fe2000f8e00ff */
[----:B------:R-:W3:Y:S04]  /*3520*/  SYNCS.PHASECHK.TRANS64.TRYWAIT P0, [UR4+0x170], R5 ;  /* 0x00017005ff0075a7 */ /* 0x000ee80008001104 */
[----:B------:R-:W-:Y:S01]  /*3530*/  PRMT R6, R0, 0x654, R6 ;  /* 0x0000065400067816 */ /* 0x000fe20000000006 */
[----:B--23--:R-:W-:Y:S06]  /*3540*/  @!P0 BRA `(.L_x_63) ;  /* 0x0000006000808947 */ /* 0x00cfec0003800000 */
.L_x_190:
[----:B------:R-:W-:Y:S01]  /*3550*/  ULEA UR8, UR5, UR6, 0x4 ;  /* 0x0000000605087291 */ /* 0x000fe2000f8e20ff */
[----:B------:R-:W-:Y:S01]  /*3560*/  SEL R3, R6, R3, !P2 ;  /* 0x0000000306037207 */ /* 0x000fe20005000000 */
[----:B------:R-:W-:Y:S01]  /*3570*/  UIADD3 UR9, UPT, UPT, UR4, 0x160, URZ ;  /* 0x0000016004097890 */ /* 0x000fe2000fffe0ff */
[----:B--2---:R-:W-:Y:S01]  /*3580*/  LEA R2, R11, UR6, 0x3 ;  /* 0x000000060b027c11 */ /* 0x004fe2000f8e18ff */
[----:B------:R-:W-:Y:S01]  /*3590*/  UIADD3 UR8, UPT, UPT, UR8, 0x1f0, URZ ;  /* 0x000001f008087890 */ /* 0x000fe2000fffe0ff */
[----:B------:R2:W-:Y:S01]  /*35a0*/  @!P2 SYNCS.ARRIVE.TRANS64.RED RZ, [R3+URZ], R4 ;  /* 0x0000000403ffa9a7 */ /* 0x0005e200080004ff */
[----:B------:R-:W-:Y:S01]  /*35b0*/  UIADD3 UR4, UPT, UPT, UR5, 0x1, URZ ;  /* 0x0000000105047890 */ /* 0x000fe2000fffe0ff */
[----:B------:R-:W-:-:S03]  /*35c0*/  VIADD R8, R8, 0x1 ;  /* 0x0000000108087836 */ /* 0x000fc60000000000 */
[----:B------:R-:W-:Y:S02]  /*35d0*/  UISETP.NE.AND UP0, UPT, UR4, 0x2, UPT ;  /* 0x000000020400788c */ /* 0x000fe4000bf05270 */
[----:B------:R-:W-:Y:S01]  /*35e0*/  ISETP.NE.AND P0, PT, R8, 0x2, PT ;  /* 0x000000020800780c */ /* 0x000fe20003f05270 */
[----:B------:R-:W-:Y:S06]  /*35f0*/  UGETNEXTWORKID.BROADCAST [UR8], [UR9] ;  /* 0x00000000080073ca */ /* 0x000fec0008000100 */
[----:B------:R-:W-:Y:S02]  /*3600*/  USEL UR7, URZ, 0x1, UP0 ;  /* 0x00000001ff077887 */ /* 0x000fe40008000000 */
[----:B------:R-:W-:-:S04]  /*3610*/  USEL UR5, UR4, URZ, UP0 ;  /* 0x000000ff04057287 */ /* 0x000fc80008000000 */
[----:B------:R-:W-:Y:S02]  /*3620*/  LOP3.LUT R12, R12, UR7, RZ, 0x3c, !PT ;  /* 0x000000070c0c7c12 */ /* 0x000fe4000f8e3cff */
[----:B--2---:R-:W-:-:S04]  /*3630*/  SHF.L.U32 R4, R10, 0x1f, RZ ;  /* 0x0000001f0a047819 */ /* 0x004fc800000006ff */
[----:B------:R-:W2:Y:S02]  /*3640*/  SYNCS.PHASECHK.TRANS64.TRYWAIT P1, [R2+URZ+0x160], R4 ;  /* 0x00016004020075a7 */ /* 0x000ea400080211ff */
[----:B--2---:R-:W-:Y:S05]  /*3650*/  @!P1 BRA `(.L_x_64) ;  /* 0x0000006000549947 */ /* 0x004fea0003800000 */
.L_x_191:
[C---:B--2---:R-:W-:Y:S01]  /*3660*/  LEA R4, R11.reuse, UR6, 0x4 ;  /* 0x000000060b047c11 */ /* 0x044fe2000f8e20ff */
[----:B------:R-:W-:Y:S01]  /*3670*/  VIADD R2, R2, 0x170 ;  /* 0x0000017002027836 */ /* 0x000fe20000000000 */
[----:B------:R-:W-:Y:S01]  /*3680*/  SEL R8, R8, RZ, P0 ;  /* 0x000000ff08087207 */ /* 0x000fe20000000000 */
[----:B------:R-:W-:-:S03]  /*3690*/  VIADD R11, R11, 0x1 ;  /* 0x000000010b0b7836 */ /* 0x000fc60000000000 */
[----:B------:R-:W2:Y:S01]  /*36a0*/  LDS.128 R4, [R4+0x1f0] ;  /* 0x0001f00004047984 */ /* 0x000ea20000000c00 */
[----:B------:R-:W-:Y:S02]  /*36b0*/  PRMT R2, RZ, 0x654, R2 ;  /* 0x00000654ff027816 */ /* 0x000fe40000000002 */
[C---:B------:R-:W-:Y:S01]  /*36c0*/  ISETP.NE.AND P1, PT, R11.reuse, 0x2, PT ;  /* 0x000000020b00780c */ /* 0x040fe20003f25270 */
[----:B------:R-:W-:Y:S01]  /*36d0*/  @!PT LDS RZ, [RZ] ;  /* 0x00000000fffff984 */ /* 0x000fe20000000800 */
[----:B------:R-:W-:Y:S01]  /*36e0*/  @!PT LDS RZ, [RZ] ;  /* 0x00000000fffff984 */ /* 0x000fe20000000800 */
[----:B------:R-:W-:Y:S01]  /*36f0*/  @!PT LDS RZ, [RZ] ;  /* 0x00000000fffff984 */ /* 0x000fe20000000800 */
[----:B------:R-:W-:Y:S01]  /*3700*/  @!PT LDS RZ, [RZ] ;  /* 0x00000000fffff984 */ /* 0x000fe20000000800 */
[----:B------:R3:W-:Y:S06]  /*3710*/  MEMBAR.ALL.CTA ;  /* 0x0000000000007992 */ /* 0x0007ec0000008000 */
[----:B---3--:R-:W3:Y:S01]  /*3720*/  FENCE.VIEW.ASYNC.S ;  /* 0x00000000000073c6 */ /* 0x008ee20000000000 */
[----:B------:R-:W-:Y:S01]  /*3730*/  SEL R11, R11, RZ, P1 ;  /* 0x000000ff0b0b7207 */ /* 0x000fe20000800000 */
[----:B---3--:R3:W-:Y:S01]  /*3740*/  SYNCS.ARRIVE.TRANS64.RED.A1T0 RZ, [R2+URZ], RZ ;  /* 0x000000ff02ff79a7 */ /* 0x0087e200081004ff */
[----:B--2---:R-:W-:-:S02]  /*3750*/  LOP3.LUT P3, RZ, R6, 0x1, RZ, 0xc0, !PT ;  /* 0x0000000106ff7812 */ /* 0x004fc4000786c0ff */
[----:B------:R-:W-:-:S04]  /*3760*/  SEL R4, RZ, 0x1, P1 ;  /* 0x00000001ff047807 */ /* 0x000fc80000800000 */
[----:B------:R-:W-:Y:S02]  /*3770*/  LOP3.LUT R10, R10, R4, RZ, 0x3c, !PT ;  /* 0x000000040a0a7212 */ /* 0x000fe400078e3cff */
[----:B---3--:R-:W-:-:S04]  /*3780*/  SEL R2, RZ, 0x1, P0 ;  /* 0x00000001ff027807 */ /* 0x008fc80000000000 */
[----:B------:R-:W-:Y:S01]  /*3790*/  LOP3.LUT R9, R9, R2, RZ, 0x3c, !PT ;  /* 0x0000000209097212 */ /* 0x000fe200078e3cff */
[----:B------:R-:W-:Y:S06]  /*37a0*/  @P3 BRA `(.L_x_65) ;  /* 0xfffffffc002c3947 */ /* 0x000fec000383ffff */
[----:B------:R-:W-:Y:S01]  /*37b0*/  ULEA UR4, UR5, UR6, 0x3 ;  /* 0x0000000605047291 */ /* 0x000fe2000f8e18ff */
[----:B------:R-:W-:-:S08]  /*37c0*/  SHF.L.U32 R2, R12, 0x1f, RZ ;  /* 0x0000001f0c027819 */ /* 0x000fd000000006ff */
[----:B------:R-:W2:Y:S02]  /*37d0*/  SYNCS.PHASECHK.TRANS64 P0, [UR4+0x170], R2 ;  /* 0x00017002ff0075a7 */ /* 0x000ea40008001004 */
[----:B--2---:R-:W-:Y:S05]  /*37e0*/  @P0 BRA `(.L_x_66) ;  /* 0x0000000000080947 */ /* 0x004fea0003800000 */
[----:B------:R-:W2:Y:S02]  /*37f0*/  SYNCS.PHASECHK.TRANS64.TRYWAIT P0, [UR4+0x170], R2 ;  /* 0x00017002ff0075a7 */ /* 0x000ea40008001104 */
[----:B--2---:R-:W-:Y:S05]  /*3800*/  @!P0 BRA `(.L_x_67) ;  /* 0x0000005c00fc8947 */ /* 0x004fea0003800000 */
.L_x_66:
[----:B------:R-:W-:-:S04]  /*3810*/  UIADD3 UR7, UPT, UPT, UR5, 0x1, URZ ;  /* 0x0000000105077890 */ /* 0x000fc8000fffe0ff */
[----:B------:R-:W-:-:S04]  /*3820*/  UISETP.NE.AND UP0, UPT, UR7, 0x2, UPT ;  /* 0x000000020700788c */ /* 0x000fc8000bf05270 */
[----:B------:R-:W-:Y:S02]  /*3830*/  USEL UR8, URZ, 0x1, UP0 ;  /* 0x00000001ff087887 */ /* 0x000fe40008000000 */
[----:B------:R-:W-:-:S04]  /*3840*/  USEL UR7, UR7, URZ, UP0 ;  /* 0x000000ff07077287 */ /* 0x000fc80008000000 */
[----:B------:R-:W-:Y:S01]  /*3850*/  ULEA UR7, UR7, UR6, 0x3 ;  /* 0x0000000607077291 */ /* 0x000fe2000f8e18ff */
[----:B--2---:R-:W-:-:S04]  /*3860*/  LOP3.LUT R2, R12, UR8, RZ, 0x3c, !PT ;  /* 0x000000080c027c12 */ /* 0x004fc8000f8e3cff */
[----:B------:R-:W-:-:S04]  /*3870*/  SHF.L.U32 R0, R2, 0x1f, RZ ;  /* 0x0000001f02007819 */ /* 0x000fc800000006ff */
[----:B------:R-:W2:Y:S02]  /*3880*/  SYNCS.PHASECHK.TRANS64 P0, [UR7+0x170], R0 ;  /* 0x00017000ff0075a7 */ /* 0x000ea40008001007 */
[----:B-12---:R-:W-:Y:S05]  /*3890*/  @P0 EXIT ;  /* 0x000000000000094d */ /* 0x006fea0003800000 */
[----:B------:R-:W-:Y:S02]  /*38a0*/  SHF.L.U32 R2, R2, 0x1f, RZ ;  /* 0x0000001f02027819 */ /* 0x000fe400000006ff */
[----:B------:R-:W-:-:S07]  /*38b0*/  MOV R0, UR7 ;  /* 0x0000000700007c02 */ /* 0x000fce0008000f00 */
.L_x_68:
[----:B-1----:R1:W2:Y:S02]  /*38c0*/  SYNCS.PHASECHK.TRANS64.TRYWAIT P0, [R0+URZ+0x170], R2 ;  /* 0x00017002000075a7 */ /* 0x0022a400080011ff */
[----:B--2---:R-:W-:Y:S05]  /*38d0*/  @!P0 NANOSLEEP.SYNCS 0x989680 ;  /* 0x009896800000895d */ /* 0x004fea0003900000 */
[----:B------:R-:W2:Y:S02]  /*38e0*/  @!P0 SYNCS.PHASECHK.TRANS64 P0, [R0+URZ+0x170], R2 ;  /* 0x00017002000085a7 */ /* 0x000ea400080010ff */
[----:B--2---:R-:W-:Y:S05]  /*38f0*/  @P0 EXIT ;  /* 0x000000000000094d */ /* 0x004fea0003800000 */
[----:B------:R-:W-:Y:S05]  /*3900*/  BRA `(.L_x_68) ;  /* 0xfffffffc00ec7947 */ /* 0x000fea000383ffff */
.L_x_61:
[----:B------:R-:W-:Y:S05]  /*3910*/  BRA.U UP5, `(.L_x_69) ;  /* 0x0000000d05a07547 */ /* 0x000fea000b800000 */
[----:B------:R-:W2:Y:S01]  /*3920*/  S2UR UR7, SR_CgaCtaId ;  /* 0x00000000000779c3 */ /* 0x000ea20000008800 */
[----:B------:R-:W-:Y:S01]  /*3930*/  UMOV UR4, 0x40 ;  /* 0x0000004000047882 */ /* 0x000fe20000000000 */
[----:B------:R-:W-:Y:S01]  /*3940*/  NOP ;  /* 0x0000000000007918 */ /* 0x000fe20000000000 */
[----:B------:R-:W-:Y:S01]  /*3950*/  UMOV UR6, 0x400 ;  /* 0x0000040000067882 */ /* 0x000fe20000000000 */
[----:B--2---:R-:W-:Y:S02]  /*3960*/  ULEA UR5, UR7, UR4, 0x18 ;  /* 0x0000000407057291 */ /* 0x004fe4000f8ec0ff */
[----:B------:R-:W-:-:S07]  /*3970*/  ULEA UR6, UR7, UR6, 0x18 ;  /* 0x0000000607067291 */ /* 0x000fce000f8ec0ff */
[----:B------:R-:W2:Y:S02]  /*3980*/  LDS.U8 R0, [UR5+0x1c] ;  /* 0x00001c05ff007984 */ /* 0x000ea40008000000 */
[----:B--2---:R-:W-:-:S13]  /*3990*/  ISETP.NE.AND P0, PT, R0, RZ, PT ;  /* 0x000000ff0000720c */ /* 0x004fda0003f05270 */
[----:B------:R-:W-:Y:S05]  /*39a0*/  @P0 BRA `(.L_x_70) ;  /* 0x0000000000580947 */ /* 0x000fea0003800000 */
[----:B------:R-:W-:-:S13]  /*39b0*/  ELECT P0, URZ, PT ;  /* 0x0000000000ff782f */ /* 0x000fda0003800000 */
[----:B------:R-:W-:Y:S05]  /*39c0*/  @!P0 BRA `(.L_x_71) ;  /* 0x0000000000608947 */ /* 0x000fea0003800000 */
[----:B------:R-:W-:Y:S01]  /*39d0*/  UMOV UR4, 0x10 ;  /* 0x0000001000047882 */ /* 0x000fe20000000000 */
[----:B------:R-:W-:Y:S01]  /*39e0*/  HFMA2 R0, -RZ, RZ, 0, 5.9604644775390625e-08 ;  /* 0x00000001ff007431 */ /* 0x000fe200000001ff */
[----:B------:R-:W-:-:S03]  /*39f0*/  MOV R3, 0xffff ;  /* 0x0000ffff00037802 */ /* 0x000fc60000000f00 */
[----:B------:R-:W-:Y:S04]  /*3a00*/  DEPBAR.LE SB2, 0x36 ;  /* 0x0000ad800000791a */ /* 0x000fe80000000000 */
[----:B------:R-:W2:Y:S02]  /*3a10*/  UTCATOMSWS.FIND_AND_SET.ALIGN UP0, UR4, UR4 ;  /* 0x00000004000475e3 */ /* 0x000ea40008000800 */
[----:B--2---:R-:W-:Y:S01]  /*3a20*/  MOV R4, UR4 ;  /* 0x0000000400047c02 */ /* 0x004fe20008000f00 */
[----:B------:R-:W-:Y:S06]  /*3a30*/  BRA.U UP0, `(.L_x_72) ;  /* 0x0000000100187547 */ /* 0x000fec000b800000 */
.L_x_73:
[----:B------:R-:W-:Y:S05]  /*3a40*/  NANOSLEEP 0x64 ;  /* 0x000000640000795d */ /* 0x000fea0003800000 */
[----:B------:R-:W-:-:S05]  /*3a50*/  UMOV UR4, 0x10 ;  /* 0x0000001000047882 */ /* 0x000fca0000000000 */
[----:B------:R-:W-:Y:S04]  /*3a60*/  DEPBAR.LE SB2, 0x36 ;  /* 0x0000ad800000791a */ /* 0x000fe80000000000 */
[----:B------:R-:W2:Y:S02]  /*3a70*/  UTCATOMSWS.FIND_AND_SET.ALIGN UP0, UR4, UR4 ;  /* 0x00000004000475e3 */ /* 0x000ea40008000800 */
[----:B--2---:R-:W-:Y:S01]  /*3a80*/  MOV R4, UR4 ;  /* 0x0000000400047c02 */ /* 0x004fe20008000f00 */
[----:B------:R-:W-:Y:S05]  /*3a90*/  BRA.U !UP0, `(.L_x_73) ;  /* 0xfffffffd08e87547 */ /* 0x000fea000b83ffff */
.L_x_72:
[-C--:B------:R-:W-:Y:S02]  /*3aa0*/  SHF.L.U32 R3, R3, R4.reuse, RZ ;  /* 0x0000000403037219 */ /* 0x080fe400000006ff */
[----:B------:R-:W-:Y:S01]  /*3ab0*/  SHF.L.U32 R0, R0, R4, RZ ;  /* 0x0000000400007219 */ /* 0x000fe200000006ff */
[----:B------:R-:W-:Y:S02]  /*3ac0*/  IMAD.SHL.U32 R4, R4, 0x20, RZ ;  /* 0x0000002004047824 */ /* 0x000fe400078e00ff */
[----:B------:R2:W-:Y:S04]  /*3ad0*/  ATOMS.OR RZ, [UR5+0x14], R3 ;  /* 0x00001403ffff798c */ /* 0x0005e8000b000005 */
[----:B------:R2:W-:Y:S04]  /*3ae0*/  ATOMS.OR RZ, [UR5+0x18], R0 ;  /* 0x00001800ffff798c */ /* 0x0005e8000b000005 */
[----:B------:R2:W-:Y:S01]  /*3af0*/  STS [UR6+0x210], R4 ;  /* 0x00021004ff007988 */ /* 0x0005e20008000806 */
[----:B------:R-:W-:Y:S05]  /*3b00*/  BRA `(.L_x_71) ;  /* 0x0000000000107947 */ /* 0x000fea0003800000 */
.L_x_70:
[----:B------:R-:W-:Y:S02]  /*3b10*/  MOV R0, 0xffffffff ;  /* 0xffffffff00007802 */ /* 0x000fe40000000f00 */
[----:B------:R-:W-:-:S03]  /*3b20*/  MOV R4, 0x3b50 ;  /* 0x00003b5000047802 */ /* 0x000fc60000000f00 */
[----:B------:R2:W-:Y:S04]  /*3b30*/  STS [UR6+0x210], R0 ;  /* 0x00021000ff007988 */ /* 0x0005e80008000806 */
[----:B-12--5:R-:W-:Y:S05]  /*3b40*/  CALL.REL.NOINC `($__internal_1_$__cuda_sm10x_tcgen05_guardrail_trap_phase_invalid_during_alloc) ;  /* 0x0000006400447944 */ /* 0x026fea0003c00000 */
.L_x_71:
[----:B------:R-:W-:Y:S05]  /*3b50*/  WARPSYNC.ALL ;  /* 0x0000000000007948 */ /* 0x000fea0003800000 */
[----:B------:R-:W3:Y:S01]  /*3b60*/  S2UR UR4, SR_CgaCtaId ;  /* 0x00000000000479c3 */ /* 0x000ee20000008800 */
[----:B------:R-:W-:Y:S01]  /*3b70*/  UMOV UR17, 0x400 ;  /* 0x0000040000117882 */ /* 0x000fe20000000000 */
[----:B------:R-:W-:-:S06]  /*3b80*/  NOP ;  /* 0x0000000000007918 */ /* 0x000fcc0000000000 */
[----:B------:R-:W-:Y:S06]  /*3b90*/  BAR.ARV 0x6, 0xa0 ;  /* 0x0182800000007b1d */ /* 0x000fec0000002000 */
[----:B------:R-:W4:Y:S01]  /*3ba0*/  LDCU UR5, c[0x0][0x38c] ;  /* 0x00007180ff0577ac */ /* 0x000f220008000800 */
[----:B------:R-:W-:Y:S01]  /*3bb0*/  LOP3.LUT R2, R2, 0xffff, RZ, 0xc0, !PT ;  /* 0x0000ffff02027812 */ /* 0x000fe200078ec0ff */
[----:B------:R-:W-:Y:S01]  /*3bc0*/  IMAD.MOV.U32 R11, RZ, RZ, 0x1 ;  /* 0x00000001ff0b7424 */ /* 0x000fe200078e00ff */
[----:B------:R-:W-:Y:S01]  /*3bd0*/  CS2R R8, SRZ ;  /* 0x0000000000087805 */ /* 0x000fe2000001ff00 */
[----:B------:R-:W1:Y:S01]  /*3be0*/  LDCU UR8, c[0x0][0x38c] ;  /* 0x00007180ff0877ac */ /* 0x000e620008000800 */
[----:B------:R-:W-:Y:S01]  /*3bf0*/  R2UR UR19, R2 ;  /* 0x00000000021372ca */ /* 0x000fe200000e0000 */
[----:B------:R-:W-:Y:S01]  /*3c00*/  IMAD.MOV.U32 R10, RZ, RZ, RZ ;  /* 0x000000ffff0a7224 */ /* 0x000fe200078e00ff */
[----:B------:R-:W-:Y:S01]  /*3c10*/  UMOV UR22, URZ ;  /* 0x000000ff00167c82 */ /* 0x000fe20008000000 */
[----:B------:R-:W-:Y:S01]  /*3c20*/  UMOV UR14, URZ ;  /* 0x000000ff000e7c82 */ /* 0x000fe20008000000 */
[----:B---3--:R-:W-:Y:S01]  /*3c30*/  ULEA UR17, UR4, UR17, 0x18 ;  /* 0x0000001104117291 */ /* 0x008fe2000f8ec0ff */
[----:B------:R-:W-:Y:S01]  /*3c40*/  UMOV UR26, 0x0 ;  /* 0x00000000001a7882 */ /* 0x000fe20000000000 */
[----:B------:R-:W-:-:S02]  /*3c50*/  UMOV UR27, 0x4200490 ;  /* 0x04200490001b7882 */ /* 0x000fc40000000000 */
[----:B------:R-:W-:Y:S02]  /*3c60*/  UIADD3 UR6, UPT, UPT, UR17, 0x4600, URZ ;  /* 0x0000460011067890 */ /* 0x000fe4000fffe0ff */
[----:B------:R-:W-:Y:S02]  /*3c70*/  UIADD3 UR7, UPT, UPT, UR17, 0x15600, URZ ;  /* 0x0001560011077890 */ /* 0x000fe4000fffe0ff */
[----:B----4-:R-:W-:Y:S01]  /*3c80*/  UIADD3 UR5, UPT, UPT, UR5, 0x1f, URZ ;  /* 0x0000001f05057890 */ /* 0x010fe2000fffe0ff */
[----:B--2---:R-:W2:Y:S01]  /*3c90*/  LDS R0, [UR17+0x210] ;  /* 0x00021011ff007984 */ /* 0x004ea20008000800 */
[----:B------:R-:W-:Y:S02]  /*3ca0*/  USHF.R.U32.HI UR6, URZ, 0x4, UR6 ;  /* 0x00000004ff067899 */ /* 0x000fe40008011606 */
[----:B------:R-:W-:Y:S02]  /*3cb0*/  USHF.R.S32.HI UR4, URZ, 0x1f, UR5 ;  /* 0x0000001fff047899 */ /* 0x000fe40008011405 */
[----:B------:R-:W-:-:S02]  /*3cc0*/  ULOP3.LUT UR6, UR6, 0x3fff, URZ, 0xc0, !UPT ;  /* 0x00003fff06067892 */ /* 0x000fc4000f8ec0ff */
[----:B------:R-:W-:Y:S02]  /*3cd0*/  ULEA.HI UR4, UR4, UR5, URZ, 0x5 ;  /* 0x0000000504047291 */ /* 0x000fe4000f8f28ff */
[----:B------:R-:W-:Y:S02]  /*3ce0*/  USHF.R.U32.HI UR5, URZ, 0x4, UR7 ;  /* 0x00000004ff057899 */ /* 0x000fe40008011607 */
[----:B------:R-:W-:Y:S02]  /*3cf0*/  USHF.R.S32.HI UR28, URZ, 0x5, UR4 ;  /* 0x00000005ff1c7899 */ /* 0x000fe40008011404 */
[----:B------:R-:W-:Y:S02]  /*3d00*/  ULOP3.LUT UR5, UR5, 0x3fff, URZ, 0xc0, !UPT ;  /* 0x00003fff05057892 */ /* 0x000fe4000f8ec0ff */
[----:B------:R-:W-:Y:S02]  /*3d10*/  UISETP.LT.AND UP0, UPT, UR28, 0x1, UPT ;  /* 0x000000011c00788c */ /* 0x000fe4000bf01270 */
[----:B------:R-:W-:-:S02]  /*3d20*/  ULOP3.LUT UR20, UR6, 0x10000, URZ, 0xfc, !UPT ;  /* 0x0001000006147892 */ /* 0x000fc4000f8efcff */
[----:B------:R-:W-:Y:S02]  /*3d30*/  USEL UR29, UR28, 0x1, !UP0 ;  /* 0x000000011c1d7887 */ /* 0x000fe4000c000000 */
[----:B------:R-:W-:Y:S02]  /*3d40*/  ULOP3.LUT UR21, UR5, 0x10000, URZ, 0xfc, !UPT ;  /* 0x0001000005157892 */ /* 0x000fe4000f8efcff */
[----:B------:R-:W-:Y:S02]  /*3d50*/  UIADD3 UR29, UPT, UPT, -UR29, URZ, URZ ;  /* 0x000000ff1d1d7290 */ /* 0x000fe4000fffe1ff */
[----:B-1----:R-:W-:Y:S01]  /*3d60*/  UISETP.GE.AND UP4, UPT, UR8, 0x1, UPT ;  /* 0x000000010800788c */ /* 0x002fe2000bf86270 */
[----:B------:R-:W-:Y:S01]  /*3d70*/  UMOV UR24, 0x0 ;  /* 0x0000000000187882 */ /* 0x000fe20000000000 */
[----:B------:R-:W-:Y:S01]  /*3d80*/  UMOV UR25, 0x4200490 ;  /* 0x0420049000197882 */ /* 0x000fe20000000000 */
[----:B--2---:R-:W-:-:S15]  /*3d90*/  R2UR UR30, R0 ;  /* 0x00000000001e72ca */ /* 0x004fde00000e0000 */
.L_x_80:
[----:B------:R-:W-:Y:S02]  /*3da0*/  LEA R0, R10, UR17, 0x3 ;  /* 0x000000110a007c11 */ /* 0x000fe4000f8e18ff */
[----:B------:R-:W-:Y:S02]  /*3db0*/  SHF.L.U32 R2, R9, 0x1f, RZ ;  /* 0x0000001f09027819 */ /* 0x000fe400000006ff */
[----:B------:R-:W-:Y:S01]  /*3dc0*/  PLOP3.LUT P0, PT, PT, PT, UP4, 0x80, 0x8 ;  /* 0x000000000008781c */ /* 0x000fe20003f0f048 */
[----:B------:R-:W-:Y:S01]  /*3dd0*/  VIADD R3, R0, 0x170 ;  /* 0x0000017000037836 */ /* 0x000fe20000000000 */
[----:B-1----:R-:W1:Y:S02]  /*3de0*/  SYNCS.PHASECHK.TRANS64.TRYWAIT P1, [R0+URZ+0x160], R2 ;  /* 0x00016002000075a7 */ /* 0x002e6400080211ff */
[----:B-1-3--:R-:W-:Y:S09]  /*3df0*/  @!P1 BRA `(.L_x_74) ;  /* 0x0000005800989947 */ /* 0x00aff20003800000 */
.L_x_193:
[----:B------:R-:W-:Y:S01]  /*3e00*/  LEA R4, R10, UR17, 0x4 ;  /* 0x000000110a047c11 */ /* 0x000fe2000f8e20ff */
[----:B------:R-:W-:Y:S01]  /*3e10*/  @UP4 ULEA UR4, UR14, UR17, 0x3 ;  /* 0x000000110e044291 */ /* 0x000fe2000f8e18ff */
[----:B------:R-:W-:Y:S01]  /*3e20*/  PLOP3.LUT P2, PT, PT, PT, PT, 0x80, 0x8 ;  /* 0x000000000008781c */ /* 0x000fe20003f4f070 */
[----:B------:R-:W-:Y:S01]  /*3e30*/  ULEA UR23, UR22, UR17, 0x3 ;  /* 0x0000001116177291 */ /* 0x000fe2000f8e18ff */
[----:B------:R-:W-:Y:S02]  /*3e40*/  PRMT R3, RZ, 0x654, R3 ;  /* 0x00000654ff037816 */ /* 0x000fe40000000003 */
[----:B------:R-:W2:Y:S01]  /*3e50*/  LDS.128 R4, [R4+0x1f0] ;  /* 0x0001f00004047984 */ /* 0x000ea20000000c00 */
[----:B-1----:R-:W-:Y:S02]  /*3e60*/  @P0 SHF.L.U32 R2, R8, 0x1f, RZ ;  /* 0x0000001f08020819 */ /* 0x002fe400000006ff */
[----:B------:R-:W-:Y:S01]  /*3e70*/  SHF.L.U32 R0, R11, 0x1f, RZ ;  /* 0x0000001f0b007819 */ /* 0x000fe200000006ff */
[----:B------:R-:W-:Y:S01]  /*3e80*/  @!PT LDS RZ, [RZ] ;  /* 0x00000000fffff984 */ /* 0x000fe20000000800 */
[----:B------:R-:W-:Y:S01]  /*3e90*/  @!PT LDS RZ, [RZ] ;  /* 0x00000000fffff984 */ /* 0x000fe20000000800 */
[----:B------:R-:W-:Y:S01]  /*3ea0*/  @!PT LDS RZ, [RZ] ;  /* 0x00000000fffff984 */ /* 0x000fe20000000800 */
[----:B------:R-:W-:Y:S01]  /*3eb0*/  @!PT LDS RZ, [RZ] ;  /* 0x00000000fffff984 */ /* 0x000fe20000000800 */
[----:B------:R1:W-:Y:S06]  /*3ec0*/  MEMBAR.ALL.CTA ;  /* 0x0000000000007992 */ /* 0x0003ec0000008000 */
[----:B-1----:R-:W1:Y:S02]  /*3ed0*/  FENCE.VIEW.ASYNC.S ;  /* 0x00000000000073c6 */ /* 0x002e640000000000 */
[----:B-1----:R1:W-:Y:S01]  /*3ee0*/  SYNCS.ARRIVE.TRANS64.RED.A1T0 RZ, [R3+URZ], RZ ;  /* 0x000000ff03ff79a7 */ /* 0x0023e200081004ff */
[----:B------:R1:W3:Y:S01]  /*3ef0*/  @P0 SYNCS.PHASECHK.TRANS64.TRYWAIT P2, [UR4], R2 ;  /* 0x00000002ff0005a7 */ /* 0x0002e20008041104 */
[----:B------:R-:W-:Y:S01]  /*3f00*/  ULEA.HI UR4, UR22, UR22, URZ, 0x1 ;  /* 0x0000001616047291 */ /* 0x000fe2000f8f08ff */
[----:B--2---:R-:W-:-:S03]  /*3f10*/  LOP3.LUT P1, RZ, R6, 0x1, RZ, 0xc0, !PT ;  /* 0x0000000106ff7812 */ /* 0x004fc6000782c0ff */
[----:B------:R-:W-:Y:S02]  /*3f20*/  USHF.L.U32 UR18, UR4, 0x6, URZ ;  /* 0x0000000604127899 */ /* 0x000fe400080006ff */
[----:B------:R-:W-:Y:S02]  /*3f30*/  ULOP3.LUT UR4, UR4, 0xffe, URZ, 0xc0, !UPT ;  /* 0x00000ffe04047892 */ /* 0x000fe4000f8ec0ff */
[----:B------:R-:W-:Y:S02]  /*3f40*/  ULOP3.LUT UR18, UR18, 0xffffff80, URZ, 0xc0, !UPT ;  /* 0xffffff8012127892 */ /* 0x000fe4000f8ec0ff */
[----:B------:R-:W-:Y:S02]  /*3f50*/  UIADD3 UR4, UPT, UPT, -UR4, UR22, URZ ;  /* 0x0000001604047290 */ /* 0x000fe4000fffe1ff */
[----:B------:R-:W-:Y:S01]  /*3f60*/  UIADD3 UR18, UPT, UPT, UR30, UR18, URZ ;  /* 0x000000121e127290 */ /* 0x000fe2000fffe0ff */
[----:B------:R-:W2:Y:S03]  /*3f70*/  SYNCS.PHASECHK.TRANS64.TRYWAIT P0, [UR23+0x1a0], R0 ;  /* 0x0001a000ff0075a7 */ /* 0x000ea60008001117 */
[----:B------:R-:W-:Y:S01]  /*3f80*/  ULEA UR18, UR4, UR18, 0x14 ;  /* 0x0000001204127291 */ /* 0x000fe2000f8ea0ff */
[----:B-123--:R-:W-:Y:S11]  /*3f90*/  @!P0 BRA `(.L_x_75) ;  /* 0x0000005800448947 */ /* 0x00eff60003800000 */
.L_x_195:
[----:B------:R-:W-:Y:S01]  /*3fa0*/  IADD3 R10, PT, PT, R10, 0x1, RZ ;  /* 0x000000010a0a7810 */ /* 0x000fe20007ffe0ff */
[----:B------:R-:W-:Y:S06]  /*3fb0*/  BRA.U !UP4, `(.L_x_76) ;  /* 0x000000010c987547 */ /* 0x000fec000b800000 */
[----:B------:R-:W-:Y:S01]  /*3fc0*/  UPLOP3.LUT UP2, UPT, UPT, UPT, UPT, 0x40, 0x4 ;  /* 0x000000000004789c */ /* 0x000fe20003f4e870 */
[----:B------:R-:W-:Y:S01]  /*3fd0*/  UMOV UR16, UR29 ;  /* 0x0000001d00107c82 */ /* 0x000fe20008000000 */
[----:B------:R-:W-:Y:S01]  /*3fe0*/  UMOV UR15, UR28 ;  /* 0x0000001c000f7c82 */ /* 0x000fe20008000000 */
[----:B------:R-:W-:-:S08]  /*3ff0*/  UMOV UR6, UR14 ;  /* 0x0000000e00067c82 */ /* 0x000fd00008000000 */
.L_x_79:
[----:B------:R-:W-:Y:S02]  /*4000*/  UIADD3 UR16, UPT, UPT, UR16, 0x1, URZ ;  /* 0x0000000110107890 */ /* 0x000fe4000fffe0ff */
[----:B--2---:R-:W-:Y:S02]  /*4010*/  ULEA UR5, UR6, UR17, 0x3 ;  /* 0x0000001106057291 */ /* 0x004fe4000f8e18ff */
[----:B------:R-:W-:Y:S01]  /*4020*/  UISETP.NE.AND UP3, UPT, UR16, URZ, UPT ;  /* 0x000000ff1000728c */ /* 0x000fe2000bf65270 */
[----:B---3--:R-:W-:Y:S10]  /*4030*/  @P2 BRA `(.L_x_77) ;  /* 0x00000000000c2947 */ /* 0x008ff40003800000 */
[----:B-1----:R-:W-:Y:S04]  /*4040*/  SHF.L.U32 R2, R8, 0x1f, RZ ;  /* 0x0000001f08027819 */ /* 0x002fe800000006ff */
[----:B------:R-:W1:Y:S02]  /*4050*/  SYNCS.PHASECHK.TRANS64.TRYWAIT P0, [UR5], R2 ;  /* 0x00000002ff0075a7 */ /* 0x000e640008001105 */
[----:B-1----:R-:W-:Y:S05]  /*4060*/  @!P0 BRA `(.L_x_78) ;  /* 0x0000005800288947 */ /* 0x002fea0003800000 */
.L_x_77:
[----:B------:R-:W-:Y:S01]  /*4070*/  UISETP.NE.AND UP0, UPT, UR15, 0x1, UPT ;  /* 0x000000010f00788c */ /* 0x000fe2000bf05270 */
[----:B------:R-:W-:Y:S01]  /*4080*/  PLOP3.LUT P2, PT, PT, PT, PT, 0x80, 0x8 ;  /* 0x000000000008781c */ /* 0x000fe20003f4f070 */
[----:B------:R-:W-:Y:S02]  /*4090*/  UIADD3 UR4, UPT, UPT, UR6, 0x1, URZ ;  /* 0x0000000106047890 */ /* 0x000fe4000fffe0ff */
[----:B------:R-:W-:Y:S02]  /*40a0*/  ULEA UR12, UR6, UR21, 0x9 ;  /* 0x00000015060c7291 */ /* 0x000fe4000f8e48ff */
[----:B------:R-:W-:Y:S01]  /*40b0*/  UISETP.NE.AND UP1, UPT, UR4, 0x11, UPT ;  /* 0x000000110400788c */ /* 0x000fe2000bf25270 */
[----:B------:R-:W-:Y:S01]  /*40c0*/  PLOP3.LUT P0, PT, PT, PT, UP0, 0x80, 0x8 ;  /* 0x000000000008781c */ /* 0x000fe20003f0f008 */
[----:B------:R-:W-:Y:S02]  /*40d0*/  UIADD3 UR10, UPT, UPT, UR12, 0x2, URZ ;  /* 0x000000020c0a7890 */ /* 0x000fe4000fffe0ff */
[----:B------:R-:W-:Y:S02]  /*40e0*/  USEL UR7, URZ, 0x1, UP1 ;  /* 0x00000001ff077887 */ /* 0x000fe40008800000 */
[----:B------:R-:W-:Y:S02]  /*40f0*/  USEL UR14, UR4, URZ, UP1 ;  /* 0x000000ff040e7287 */ /* 0x000fe40008800000 */
[----:B------:R-:W-:Y:S02]  /*4100*/  UIADD3 UR15, UPT, UPT, UR15, -0x1, URZ ;  /* 0xffffffff0f0f7890 */ /* 0x000fe4000fffe0ff */
[----:B------:R-:W-:Y:S01]  /*4110*/  @UP0 ULEA UR4, UR14, UR17, 0x3 ;  /* 0x000000110e040291 */ /* 0x000fe2000f8e18ff */
[----:B------:R-:W-:Y:S01]  /*4120*/  LOP3.LUT R8, R8, UR7, RZ, 0x3c, !PT ;  /* 0x0000000708087c12 */ /* 0x000fe2000f8e3cff */
[----:B------:R-:W-:Y:S01]  /*4130*/  UIADD3 UR7, UPT, UPT, UR5, 0x88, URZ ;  /* 0x0000008805077890 */ /* 0x000fe2000fffe0ff */
[----:B------:R-:W-:Y:S02]  /*4140*/  UMOV UR13, 0x80004020 ;  /* 0x80004020000d7882 */ /* 0x000fe40000000000 */
[----:B-1----:R-:W-:Y:S01]  /*4150*/  @P0 SHF.L.U32 R0, R8, 0x1f, RZ ;  /* 0x0000001f08000819 */ /* 0x002fe200000006ff */
[----:B------:R-:W-:Y:S01]  /*4160*/  UMOV UR5, 0x80004020 ;  /* 0x8000402000057882 */ /* 0x000fe20000000000 */
[----:B------:R-:W-:Y:S01]  /*4170*/  UMOV UR11, 0x80004020 ;  /* 0x80004020000b7882 */ /* 0x000fe20000000000 */
[----:B------:R-:W-:Y:S01]  /*4180*/  UMOV UR9, 0x80004020 ;  /* 0x8000402000097882 */ /* 0x000fe20000000000 */
[----:B------:R2:W3:Y:S01]  /*4190*/  @P0 SYNCS.PHASECHK.TRANS64.TRYWAIT P2, [UR4], R0 ;  /* 0x00000000ff0005a7 */ /* 0x0004e20008041104 */
[----:B------:R-:W-:Y:S03]  /*41a0*/  ULEA UR4, UR6, UR20, 0x8 ;  /* 0x0000001406047291 */ /* 0x000fe6000f8e40ff */
[----:B------:R-:W-:Y:S01]  /*41b0*/  UMOV UR6, UR14 ;  /* 0x0000000e00067c82 */ /* 0x000fe20008000000 */
[----:B------:R-:W-:Y:S05]  /*41c0*/  UIADD3 UR8, UPT, UPT, UR4, 0x2, URZ ;  /* 0x0000000204087890 */ /* 0x000fea000fffe0ff */
[----:B------:R2:W-:Y:S01]  /*41d0*/  UTCHMMA gdesc[UR4], gdesc[UR12], tmem[UR18], tmem[UR26], idesc[UR27], UP2 ;  /* 0x00ff1a0c040075ea */ /* 0x0005e20009000012 */
[----:B------:R-:W-:Y:S03]  /*41e0*/  UPLOP3.LUT UP2, UPT, UPT, UPT, UPT, 0x80, 0x8 ;  /* 0x000000000008789c */ /* 0x000fe60003f4f070 */
[----:B------:R2:W-:Y:S01]  /*41f0*/  UTCHMMA gdesc[UR8], gdesc[UR10], tmem[UR18], tmem[UR24], idesc[UR25], UPT ;  /* 0x00ff180a080075ea */ /* 0x0005e2000b800012 */
[----:B------:R2:W-:Y:S01]  /*4200*/  UTCBAR.MULTICAST [UR7], URZ, UR19 ;  /* 0x000000ff070073e9 */ /* 0x0005e20008000813 */
[----:B------:R-:W-:Y:S06]  /*4210*/  BRA.U UP3, `(.L_x_79) ;  /* 0xfffffffd03787547 */ /* 0x000fec000b83ffff */
.L_x_76:
[----:B--2---:R-:W-:Y:S01]  /*4220*/  UIADD3 UR4, UPT, UPT, UR22, 0x1, URZ ;  /* 0x0000000116047890 */ /* 0x004fe2000fffe0ff */
[C---:B------:R-:W-:Y:S01]  /*4230*/  ISETP.NE.AND P0, PT, R10.reuse, 0x2, PT ;  /* 0x000000020a00780c */ /* 0x040fe20003f05270 */
[----:B------:R-:W-:Y:S02]  /*4240*/  UIADD3 UR5, UPT, UPT, UR23, 0x180, URZ ;  /* 0x0000018017057890 */ /* 0x000fe4000fffe0ff */
[----:B------:R-:W-:Y:S01]  /*4250*/  UISETP.NE.AND UP0, UPT, UR4, 0x4, UPT ;  /* 0x000000040400788c */ /* 0x000fe2000bf05270 */
[----:B-1----:R-:W-:Y:S02]  /*4260*/  SEL R0, RZ, 0x1, P0 ;  /* 0x00000001ff007807 */ /* 0x002fe40000000000 */
[----:B------:R-:W-:Y:S01]  /*4270*/  SEL R10, R10, RZ, P0 ;  /* 0x000000ff0a0a7207 */ /* 0x000fe20000000000 */
[----:B------:R-:W-:Y:S01]  /*4280*/  USEL UR6, URZ, 0x1, UP0 ;  /* 0x00000001ff067887 */ /* 0x000fe20008000000 */
[----:B------:R-:W-:Y:S01]  /*4290*/  LOP3.LUT R9, R9, R0, RZ, 0x3c, !PT ;  /* 0x0000000009097212 */ /* 0x000fe200078e3cff */
[----:B------:R-:W-:Y:S01]  /*42a0*/  USEL UR22, UR4, URZ, UP0 ;  /* 0x000000ff04167287 */ /* 0x000fe20008000000 */
[----:B------:R1:W-:Y:S03]  /*42b0*/  UTCBAR [UR5], URZ ;  /* 0x000000ff050073e9 */ /* 0x0003e600080000ff */
[----:B------:R-:W-:Y:S01]  /*42c0*/  LOP3.LUT R11, R11, UR6, RZ, 0x3c, !PT ;  /* 0x000000060b0b7c12 */ /* 0x000fe2000f8e3cff */
[----:B------:R-:W-:Y:S07]  /*42d0*/  @P1 BRA `(.L_x_80) ;  /* 0xfffffff800b01947 */ /* 0x000fee000383ffff */
[----:B------:R-:W2:Y:S01]  /*42e0*/  S2UR UR8, SR_CgaCtaId ;  /* 0x00000000000879c3 */ /* 0x000ea20000008800 */
[----:B------:R-:W-:Y:S01]  /*42f0*/  ELECT P0, URZ, PT ;  /* 0x0000000000ff782f */ /* 0x000fe20003800000 */
[----:B------:R-:W-:Y:S01]  /*4300*/  IMAD.MOV.U32 R0, RZ, RZ, 0x1 ;  /* 0x00000001ff007424 */ /* 0x000fe200078e00ff */
[----:B------:R-:W-:Y:S01]  /*4310*/  UIADD3 UR17, UPT, UPT, UR17, 0x1a0, URZ ;  /* 0x000001a011117890 */ /* 0x000fe2000fffe0ff */
[----:B------:R-:W-:Y:S01]  /*4320*/  SHF.L.U32 R2, R11, 0x1f, RZ ;  /* 0x0000001f0b027819 */ /* 0x000fe200000006ff */
[----:B------:R-:W-:-:S03]  /*4330*/  UMOV UR4, 0x40 ;  /* 0x0000004000047882 */ /* 0x000fc60000000000 */
[----:B------:R-:W-:Y:S01]  /*4340*/  UVIRTCOUNT.DEALLOC.SMPOOL 0x80 ;  /* 0x000000800000784c */ /* 0x000fe20000000000 */
[----:B--2---:R-:W-:Y:S02]  /*4350*/  ULEA UR8, UR8, UR4, 0x18 ;  /* 0x0000000408087291 */ /* 0x004fe4000f8ec0ff */
[----:B------:R-:W-:-:S07]  /*4360*/  ULEA UR4, UR22, UR17, 0x3 ;  /* 0x0000001116047291 */ /* 0x000fce000f8e18ff */
[----:B------:R2:W-:Y:S02]  /*4370*/  @P0 STS.U8 [UR8+0x1c], R0 ;  /* 0x00001c00ff000988 */ /* 0x0005e40008000008 */
[----:B------:R-:W4:Y:S02]  /*4380*/  SYNCS.PHASECHK.TRANS64.TRYWAIT P0, [UR4], R2 ;  /* 0x00000002ff0075a7 */ /* 0x000f240008001104 */
[----:B--2-4-:R-:W-:Y:S05]  /*4390*/  @!P0 BRA `(.L_x_81) ;  /* 0x0000005400748947 */ /* 0x014fea0003800000 */
.L_x_198:
[----:B------:R-:W-:-:S04]  /*43a0*/  UIADD3 UR4, UPT, UPT, UR22, 0x1, URZ ;  /* 0x0000000116047890 */ /* 0x000fc8000fffe0ff */
[----:B------:R-:W-:-:S04]  /*43b0*/  UISETP.NE.AND UP0, UPT, UR4, 0x4, UPT ;  /* 0x000000040400788c */ /* 0x000fc8000bf05270 */
[----:B------:R-:W-:Y:S02]  /*43c0*/  USEL UR6, URZ, 0x1, UP0 ;  /* 0x00000001ff067887 */ /* 0x000fe40008000000 */
[----:B------:R-:W-:-:S04]  /*43d0*/  USEL UR4, UR4, URZ, UP0 ;  /* 0x000000ff04047287 */ /* 0x000fc80008000000 */
[----:B-1----:R-:W-:Y:S01]  /*43e0*/  ULEA UR5, UR4, UR17, 0x3 ;  /* 0x0000001104057291 */ /* 0x002fe2000f8e18ff */
[----:B--2---:R-:W-:-:S04]  /*43f0*/  LOP3.LUT R2, R11, UR6, RZ, 0x3c, !PT ;  /* 0x000000060b027c12 */ /* 0x004fc8000f8e3cff */
[----:B------:R-:W-:-:S04]  /*4400*/  SHF.L.U32 R3, R2, 0x1f, RZ ;  /* 0x0000001f02037819 */ /* 0x000fc800000006ff */
[----:B------:R-:W1:Y:S02]  /*4410*/  SYNCS.PHASECHK.TRANS64.TRYWAIT P0, [UR5], R3 ;  /* 0x00000003ff0075a7 */ /* 0x000e640008001105 */
[----:B-1----:R-:W-:Y:S05]  /*4420*/  @!P0 BRA `(.L_x_82) ;  /* 0x0000005400688947 */ /* 0x002fea0003800000 */
.L_x_200:
        /* <DEDUP_REMOVED lines=9> */
.L_x_202:
[----:B------:R-:W-:-:S04]  /*44c0*/  UIADD3 UR4, UPT, UPT, UR4, 0x1, URZ ;  /* 0x0000000104047890 */ /* 0x000fc8000fffe0ff */
[----:B------:R-:W-:-:S04]  /*44d0*/  UISETP.NE.AND UP0, UPT, UR4, 0x4, UPT ;  /* 0x000000040400788c */ /* 0x000fc8000bf05270 */
[----:B------:R-:W-:Y:S02]  /*44e0*/  USEL UR5, URZ, 0x1, UP0 ;  /* 0x00000001ff057887 */ /* 0x000fe40008000000 */
[----:B------:R-:W-:-:S04]  /*44f0*/  USEL UR4, UR4, URZ, UP0 ;  /* 0x000000ff04047287 */ /* 0x000fc80008000000 */
[----:B------:R-:W-:Y:S01]  /*4500*/  ULEA UR4, UR4, UR17, 0x3 ;  /* 0x0000001104047291 */ /* 0x000fe2000f8e18ff */
[----:B------:R-:W-:-:S04]  /*4510*/  LOP3.LUT R2, R2, UR5, RZ, 0x3c, !PT ;  /* 0x0000000502027c12 */ /* 0x000fc8000f8e3cff */
[----:B------:R-:W-:-:S04]  /*4520*/  SHF.L.U32 R2, R2, 0x1f, RZ ;  /* 0x0000001f02027819 */ /* 0x000fc800000006ff */
[----:B------:R-:W2:Y:S02]  /*4530*/  SYNCS.PHASECHK.TRANS64.TRYWAIT P0, [UR4], R2 ;  /* 0x00000002ff0075a7 */ /* 0x000ea40008001104 */
[----:B--2---:R-:W-:Y:S05]  /*4540*/  @!P0 BRA `(.L_x_84) ;  /* 0x0000005400508947 */ /* 0x004fea0003800000 */
.L_x_204:
[----:B------:R-:W-:Y:S01]  /*4550*/  NOP ;  /* 0x0000000000007918 */ /* 0x000fe20000000000 */
[----:B-1----:R-:W1:Y:S01]  /*4560*/  LDS R0, [UR8+0x14] ;  /* 0x00001408ff007984 */ /* 0x002e620008000800 */
[----:B------:R-:W-:Y:S01]  /*4570*/  ULOP3.LUT UR4, UR30, 0xffff, URZ, 0xc0, !UPT ;  /* 0x0000ffff1e047892 */ /* 0x000fe2000f8ec0ff */
[----:B------:R-:W-:Y:S01]  /*4580*/  UMOV UR5, 0xffff ;  /* 0x0000ffff00057882 */ /* 0x000fe20000000000 */
[----:B------:R-:W-:Y:S02]  /*4590*/  UMOV UR6, 0x1 ;  /* 0x0000000100067882 */ /* 0x000fe40000000000 */
[----:B------:R-:W-:-:S04]  /*45a0*/  USHF.R.U32.HI UR4, URZ, 0x5, UR4 ;  /* 0x00000005ff047899 */ /* 0x000fc80008011604 */
[----:B------:R-:W-:Y:S02]  /*45b0*/  USHF.L.U32 UR5, UR5, UR4, URZ ;  /* 0x0000000405057299 */ /* 0x000fe400080006ff */
[----:B------:R-:W-:-:S04]  /*45c0*/  USHF.L.U32 UR4, UR6, UR4, URZ ;  /* 0x0000000406047299 */ /* 0x000fc800080006ff */
[----:B-1----:R-:W-:-:S04]  /*45d0*/  LOP3.LUT R0, R0, UR5, RZ, 0xc0, !PT ;  /* 0x0000000500007c12 */ /* 0x002fc8000f8ec0ff */
[----:B------:R-:W-:-:S13]  /*45e0*/  ISETP.NE.AND P0, PT, R0, UR5, PT ;  /* 0x0000000500007c0c */ /* 0x000fda000bf05270 */
[----:B------:R-:W-:Y:S05]  /*45f0*/  @P0 BRA `(.L_x_85) ;  /* 0x0000000000580947 */ /* 0x000fea0003800000 */
[----:B------:R-:W1:Y:S02]  /*4600*/  LDS R0, [UR8+0x18] ;  /* 0x00001808ff007984 */ /* 0x000e640008000800 */
[----:B-1----:R-:W-:-:S04]  /*4610*/  LOP3.LUT R0, R0, UR4, RZ, 0xc0, !PT ;  /* 0x0000000400007c12 */ /* 0x002fc8000f8ec0ff */
[----:B------:R-:W-:-:S13]  /*4620*/  ISETP.NE.AND P0, PT, R0, UR4, PT ;  /* 0x0000000400007c0c */ /* 0x000fda000bf05270 */
[----:B------:R-:W-:Y:S05]  /*4630*/  @P0 BRA `(.L_x_86) ;  /* 0x00000000003c0947 */ /* 0x000fea0003800000 */
[----:B------:R-:W1:Y:S01]  /*4640*/  S2R R2, SR_LANEID ;  /* 0x0000000000027919 */ /* 0x000e620000000000 */
[----:B------:R-:W-:-:S06]  /*4650*/  ULOP3.LUT UR5, URZ, UR5, URZ, 0x33, !UPT ;  /* 0x00000005ff057292 */ /* 0x000fcc000f8e33ff */
[----:B------:R-:W-:-:S04]  /*4660*/  IMAD.U32 R0, RZ, RZ, UR5 ;  /* 0x00000005ff007e24 */ /* 0x000fc8000f8e00ff */
[----:B------:R2:W4:Y:S02]  /*4670*/  REDUX UR7, R0 ;  /* 0x00000000000773c4 */ /* 0x0005240000000000 */
[----:B------:R1:W-:Y:S01]  /*4680*/  UTCATOMSWS.AND URZ, UR5 ;  /* 0x0000000500ff79e3 */ /* 0x0003e20008000000 */
[----:B--2---:R-:W-:Y:S01]  /*4690*/  LOP3.LUT R0, RZ, UR4, RZ, 0x33, !PT ;  /* 0x00000004ff007c12 */ /* 0x004fe2000f8e33ff */
[----:B------:R-:W-:Y:S02]  /*46a0*/  VOTEU.ANY UR4, UPT, PT ;  /* 0x0000000000047886 */ /* 0x000fe400038e0100 */
[----:B------:R-:W-:Y:S02]  /*46b0*/  UFLO.U32 UR4, UR4 ;  /* 0x00000004000472bd */ /* 0x000fe400080e0000 */
[----:B------:R-:W2:Y:S04]  /*46c0*/  REDUX UR6, R0 ;  /* 0x00000000000673c4 */ /* 0x000ea80000000000 */
[----:B-1----:R-:W-:-:S02]  /*46d0*/  ISETP.EQ.U32.AND P0, PT, R2, UR4, PT ;  /* 0x0000000402007c0c */ /* 0x002fc4000bf02070 */
[----:B----4-:R-:W-:-:S11]  /*46e0*/  MOV R2, UR7 ;  /* 0x0000000700027c02 */ /* 0x010fd60008000f00 */
[----:B------:R1:W-:Y:S01]  /*46f0*/  @P0 ATOMS.AND RZ, [UR8+0x14], R2 ;  /* 0x00001402ffff098c */ /* 0x0003e2000a800008 */
[----:B--2---:R-:W-:-:S05]  /*4700*/  IMAD.U32 R0, RZ, RZ, UR6 ;  /* 0x00000006ff007e24 */ /* 0x004fca000f8e00ff */
[----:B------:R1:W-:Y:S01]  /*4710*/  @P0 ATOMS.AND RZ, [UR8+0x18], R0 ;  /* 0x00001800ffff098c */ /* 0x0003e2000a800008 */
[----:B------:R-:W-:Y:S05]  /*4720*/  BRA `(.L_x_87) ;  /* 0x0000000000147947 */ /* 0x000fea0003800000 */
.L_x_86:
[----:B------:R-:W-:Y:S02]  /*4730*/  MOV R2, 0x4750 ;  /* 0x0000475000027802 */ /* 0x000fe40000000f00 */
[----:B---3-5:R-:W-:Y:S05]  /*4740*/  CALL.REL.NOINC `($__internal_0_$__cuda_sm10x_tcgen05_guardrail_trap_col_being_dealloced_not_returned_by_alloc) ;  /* 0x0000005800387944 */ /* 0x028fea0003c00000 */
[----:B------:R-:W-:Y:S05]  /*4750*/  BRA `(.L_x_87) ;  /* 0x0000000000087947 */ /* 0x000fea0003800000 */
.L_x_85:
[----:B------:R-:W-:Y:S02]  /*4760*/  MOV R2, 0x4780 ;  /* 0x0000478000027802 */ /* 0x000fe40000000f00 */
[----:B---3-5:R-:W-:Y:S05]  /*4770*/  CALL.REL.NOINC `($__internal_2_$__cuda_sm10x_tcgen05_guardrail_trap_unallocated_columns_being_dealloced) ;  /* 0x0000005800447944 */ /* 0x028fea0003c00000 */
.L_x_87:
[----:B------:R-:W-:Y:S01]  /*4780*/  NOP ;  /* 0x0000000000007918 */ /* 0x000fe20000000000 */
[----:B------:R-:W-:Y:S05]  /*4790*/  EXIT ;  /* 0x000000000000794d */ /* 0x000fea0003800000 */
.L_x_69:
[----:B------:R-:W-:-:S09]  /*47a0*/  UISETP.NE.OR UP0, UPT, UR18, 0x3, !UP3 ;  /* 0x000000031200788c */ /* 0x000fd2000df05670 */
[----:B------:R-:W-:Y:S05]  /*47b0*/  BRA.U UP0, `(.L_x_88) ;  /* 0x0000001100887547 */ /* 0x000fea000b800000 */
[----:B------:R-:W2:Y:S01]  /*47c0*/  LDCU.64 UR4, c[0x0][0x888] ;  /* 0x00011100ff0477ac */ /* 0x000ea20008000a00 */
[----:B------:R-:W3:Y:S01]  /*47d0*/  S2UR UR8, SR_CgaCtaId ;  /* 0x00000000000879c3 */ /* 0x000ee20000008800 */
[----:B------:R-:W-:Y:S02]  /*47e0*/  HFMA2 R9, -RZ, RZ, 0, 0 ;  /* 0x00000000ff097431 */ /* 0x000fe400000001ff */
[----:B------:R-:W-:Y:S01]  /*47f0*/  IMAD.MOV.U32 R11, RZ, RZ, 0x1 ;  /* 0x00000001ff0b7424 */ /* 0x000fe200078e00ff */
[----:B------:R-:W4:Y:S01]  /*4800*/  LDCU UR40, c[0x0][0x370] ;  /* 0x00006e00ff2877ac */ /* 0x000f220008000800 */
[----:B------:R-:W-:Y:S01]  /*4810*/  IMAD.MOV.U32 R10, RZ, RZ, RZ ;  /* 0x000000ffff0a7224 */ /* 0x000fe200078e00ff */
[----:B------:R-:W-:Y:S01]  /*4820*/  MOV R3, 0x1000 ;  /* 0x0000100000037802 */ /* 0x000fe20000000f00 */
[----:B------:R-:W4:Y:S01]  /*4830*/  LDCU.128 UR44, c[0x0][0xb10] ;  /* 0x00016200ff2c77ac */ /* 0x000f220008000c00 */
[----:B------:R-:W1:Y:S01]  /*4840*/  LDC.64 R12, c[0x0][0x348] ;  /* 0x0000d200ff0c7b82 */ /* 0x000e620000000a00 */
[----:B------:R-:W3:Y:S01]  /*4850*/  LDCU UR37, c[0x0][0x374] ;  /* 0x00006e80ff2577ac */ /* 0x000ee20008000800 */
[----:B------:R-:W3:Y:S01]  /*4860*/  LDCU.64 UR38, c[0x0][0x890] ;  /* 0x00011200ff2677ac */ /* 0x000ee20008000a00 */
[----:B------:R-:W3:Y:S01]  /*4870*/  LDCU UR15, c[0x0][0xb0c] ;  /* 0x00016180ff0f77ac */ /* 0x000ee20008000800 */
[----:B--2---:R-:W-:Y:S01]  /*4880*/  UISETP.NE.U32.AND UP0, UPT, UR4, URZ, UPT ;  /* 0x000000ff0400728c */ /* 0x004fe2000bf05070 */
[----:B------:R-:W2:Y:S01]  /*4890*/  LDCU UR54, c[0x0][0xb20] ;  /* 0x00016400ff3677ac */ /* 0x000ea20008000800 */
[----:B------:R-:W2:Y:S01]  /*48a0*/  LDCU UR4, c[0x0][0xb30] ;  /* 0x00016600ff0477ac */ /* 0x000ea20008000800 */
[----:B------:R-:W-:Y:S01]  /*48b0*/  UMOV UR21, 0x400 ;  /* 0x0000040000157882 */ /* 0x000fe20000000000 */
[----:B----4-:R-:W-:-:S02]  /*48c0*/  UIMAD.WIDE.U32 UR52, UR40, UR44, URZ ;  /* 0x0000002c283472a5 */ /* 0x010fc4000f8e00ff */
[----:B---3--:R-:W-:Y:S02]  /*48d0*/  UIMAD.WIDE.U32 UR6, UR37, UR47, URZ ;  /* 0x0000002f250672a5 */ /* 0x008fe4000f8e00ff */
[----:B------:R-:W-:Y:S02]  /*48e0*/  ULEA UR21, UR8, UR21, 0x18 ;  /* 0x0000001508157291 */ /* 0x000fe4000f8ec0ff */
[----:B------:R-:W-:Y:S02]  /*48f0*/  UISETP.NE.U32.AND UP6, UPT, UR38, URZ, UPT ;  /* 0x000000ff2600728c */ /* 0x000fe4000bfc5070 */
[----:B------:R-:W-:Y:S02]  /*4900*/  UIADD3 UR43, UPT, UPT, UR21, 0x128, URZ ;  /* 0x00000128152b7890 */ /* 0x000fe4000fffe0ff */
[----:B------:R-:W-:Y:S02]  /*4910*/  UIADD3 UR33, UPT, UPT, UR21, 0x110, URZ ;  /* 0x0000011015217890 */ /* 0x000fe4000fffe0ff */
[----:B------:R-:W-:-:S02]  /*4920*/  UIADD3 UR25, UPT, UPT, UR21, 0x118, URZ ;  /* 0x0000011815197890 */ /* 0x000fc4000fffe0ff */
[----:B------:R-:W-:Y:S02]  /*4930*/  UIADD3 UR17, UPT, UPT, UR21, 0x120, URZ ;  /* 0x0000012015117890 */ /* 0x000fe4000fffe0ff */
[----:B------:R-:W-:Y:S02]  /*4940*/  UISETP.NE.AND.EX UP5, UPT, UR5, URZ, UPT, UP0 ;  /* 0x000000ff0500728c */ /* 0x000fe4000bfa5300 */
[----:B------:R-:W-:Y:S01]  /*4950*/  UISETP.NE.AND UP0, UPT, UR42, 0x1, UPT ;  /* 0x000000012a00788c */ /* 0x000fe2000bf05270 */
[----:B------:R-:W-:Y:S01]  /*4960*/  UMOV UR52, UR53 ;  /* 0x0000003500347c82 */ /* 0x000fe20008000000 */
[----:B------:R-:W-:Y:S01]  /*4970*/  UMOV UR51, UR7 ;  /* 0x0000000700337c82 */ /* 0x000fe20008000000 */
[----:B------:R-:W-:Y:S02]  /*4980*/  USEL UR41, URZ, 0x1, UP4 ;  /* 0x00000001ff297887 */ /* 0x000fe4000a000000 */
[----:B------:R-:W-:Y:S02]  /*4990*/  UISETP.NE.AND UP0, UPT, UR15, 0x1, UPT ;  /* 0x000000010f00788c */ /* 0x000fe4000bf05270 */
[----:B------:R-:W-:-:S02]  /*49a0*/  UPLOP3.LUT UP4, UPT, UPT, UPT, UPT, 0x40, 0x4 ;  /* 0x000000000004789c */ /* 0x000fc40003f8e870 */
[----:B------:R-:W-:Y:S01]  /*49b0*/  UISETP.GE.AND UP2, UPT, UR42, 0x1, UPT ;  /* 0x000000012a00788c */ /* 0x000fe2000bf46270 */
[----:B------:R-:W3:Y:S01]  /*49c0*/  LDCU.64 UR22, c[0x0][0xb28] ;  /* 0x00016500ff1677ac */ /* 0x000ee20008000a00 */
[----:B------:R-:W-:Y:S02]  /*49d0*/  UISETP.NE.AND.EX UP6, UPT, UR39, URZ, UPT, UP6 ;  /* 0x000000ff2700728c */ /* 0x000fe4000bfc5360 */
[----:B------:R-:W-:Y:S02]  /*49e0*/  UPRMT UR43, UR8, 0x654, UR43 ;  /* 0x00000654082b7896 */ /* 0x000fe4000800002b */
[----:B------:R-:W-:Y:S02]  /*49f0*/  UPRMT UR50, UR8, 0x654, UR33 ;  /* 0x0000065408327896 */ /* 0x000fe40008000021 */
[----:B------:R-:W-:Y:S02]  /*4a00*/  UPRMT UR49, UR8, 0x654, UR25 ;  /* 0x0000065408317896 */ /* 0x000fe40008000019 */
[----:B------:R-:W-:-:S02]  /*4a10*/  UPRMT UR48, UR8, 0x654, UR17 ;  /* 0x0000065408307896 */ /* 0x000fc40008000011 */
[----:B------:R-:W-:Y:S02]  /*4a20*/  USHF.R.U32.HI UR52, URZ, UR45, UR52 ;  /* 0x0000002dff347299 */ /* 0x000fe40008011634 */
[----:B--2---:R-:W-:Y:S02]  /*4a30*/  USHF.R.U32.HI UR51, URZ, UR54, UR51 ;  /* 0x00000036ff337299 */ /* 0x004fe40008011633 */
[----:B------:R-:W-:Y:S02]  /*4a40*/  UISETP.NE.AND UP0, UPT, UR46, 0x1, UPT ;  /* 0x000000012e00788c */ /* 0x000fe4000bf05270 */
[----:B-1----:R-:W-:-:S11]  /*4a50*/  UISETP.NE.AND UP3, UPT, UR4, 0x1, UPT ;  /* 0x000000010400788c */ /* 0x002fd6000bf65270 */
.L_x_99:
[C---:B------:R-:W-:Y:S02]  /*4a60*/  LEA R8, R10.reuse, UR21, 0x3 ;  /* 0x000000150a087c11 */ /* 0x040fe4000f8e18ff */
[----:B------:R-:W-:Y:S02]  /*4a70*/  SHF.L.U32 R0, R9, 0x1f, RZ ;  /* 0x0000001f09007819 */ /* 0x000fe400000006ff */
[----:B------:R-:W-:Y:S02]  /*4a80*/  LEA R4, R10, UR21, 0x4 ;  /* 0x000000150a047c11 */ /* 0x000fe4000f8e20ff */
[----:B-1----:R-:W1:Y:S02]  /*4a90*/  SYNCS.PHASECHK.TRANS64.TRYWAIT P0, [R8+URZ+0x160], R0 ;  /* 0x00016000080075a7 */ /* 0x002e6400080011ff */
[----:B-1----:R-:W-:Y:S05]  /*4aa0*/  @!P0 BRA `(.L_x_89) ;  /* 0x0000005000108947 */ /* 0x002fea0003800000 */
.L_x_205:
[----:B------:R-:W2:Y:S01]  /*4ab0*/  LDS.128 R4, [R4+0x1f0] ;  /* 0x0001f00004047984 */ /* 0x000ea20000000c00 */
[----:B------:R-:W-:Y:S01]  /*4ac0*/  UISETP.GE.AND UP0, UPT, UR42, 0x1, UPT ;  /* 0x000000012a00788c */ /* 0x000fe2000bf06270 */
[----:B------:R-:W-:Y:S01]  /*4ad0*/  @!PT LDS RZ, [RZ] ;  /* 0x00000000fffff984 */ /* 0x000fe20000000800 */
[----:B------:R-:W-:Y:S01]  /*4ae0*/  @!PT LDS RZ, [RZ] ;  /* 0x00000000fffff984 */ /* 0x000fe20000000800 */
[----:B------:R-:W-:Y:S01]  /*4af0*/  @!PT LDS RZ, [RZ] ;  /* 0x00000000fffff984 */ /* 0x000fe20000000800 */
[----:B------:R-:W-:Y:S01]  /*4b00*/  @!PT LDS RZ, [RZ] ;  /* 0x00000000fffff984 */ /* 0x000fe20000000800 */
[----:B------:R4:W-:Y:S06]  /*4b10*/  MEMBAR.ALL.CTA ;  /* 0x0000000000007992 */ /* 0x0009ec0000008000 */
[----:B----4-:R-:W4:Y:S01]  /*4b20*/  FENCE.VIEW.ASYNC.S ;  /* 0x00000000000073c6 */ /* 0x010f220000000000 */
[----:B--2---:R-:W-:Y:S11]  /*4b30*/  LOP3.LUT P0, RZ, R6, 0x1, RZ, 0xc0, !PT ;  /* 0x0000000106ff7812 */ /* 0x004ff6000780c0ff */
[----:B------:R-:W-:Y:S02]  /*4b40*/  @!UPT UIADD3 URZ, UPT, UPT, URZ, URZ, URZ ;  /* 0x000000fffffff290 */ /* 0x000fe4000fffe0ff */
[----:B----4-:R-:W-:Y:S01]  /*4b50*/  VOTEU.ANY UP2, P0 ;  /* 0x0000000000ff7886 */ /* 0x010fe20000040100 */
[----:B------:R-:W-:Y:S11]  /*4b60*/  PLOP3.LUT P0, PT, PT, PT, UP2, 0x80, 0x8 ;  /* 0x000000000008781c */ /* 0x000ff60003f0f028 */
[----:B------:R-:W-:Y:S02]  /*4b70*/  @!UPT UIADD3 URZ, UPT, UPT, URZ, URZ, URZ ;  /* 0x000000fffffff290 */ /* 0x000fe4000fffe0ff */
[----:B-1----:R-:W-:Y:S02]  /*4b80*/  @P0 SHF.R.U32.HI R0, RZ, 0x10, R5 ;  /* 0x00000010ff000819 */ /* 0x002fe40000011605 */
[----:B------:R-:W-:Y:S02]  /*4b90*/  @P0 MOV R2, R4 ;  /* 0x0000000400020202 */ /* 0x000fe40000000f00 */
[----:B------:R-:W-:Y:S01]  /*4ba0*/  @P0 R2UR UR4, R0 ;  /* 0x00000000000402ca */ /* 0x000fe200000e0000 */
[----:B------:R-:W-:Y:S01]  /*4bb0*/  VIADD R0, R8, 0x170 ;  /* 0x0000017008007836 */ /* 0x000fe20000000000 */
[----:B------:R-:W-:Y:S02]  /*4bc0*/  @P0 LOP3.LUT R4, R5, 0xffff, RZ, 0xc0, !PT ;  /* 0x0000ffff05040812 */ /* 0x000fe400078ec0ff */
[----:B------:R-:W-:Y:S02]  /*4bd0*/  @P0 R2UR UR6, R2 ;  /* 0x00000000020602ca */ /* 0x000fe400000e0000 */
[----:B------:R-:W-:Y:S02]  /*4be0*/  PRMT R0, RZ, 0x654, R0 ;  /* 0x00000654ff007816 */ /* 0x000fe40000000000 */
[----:B------:R-:W-:Y:S02]  /*4bf0*/  @P0 R2UR UR5, R4 ;  /* 0x00000000040502ca */ /* 0x000fe400000e0000 */
[----:B------:R1:W-:Y:S03]  /*4c00*/  SYNCS.ARRIVE.TRANS64.RED.A1T0 RZ, [R0+URZ], RZ ;  /* 0x000000ff00ff79a7 */ /* 0x0003e600081004ff */
[----:B------:R-:W-:Y:S04]  /*4c10*/  @UP2 UMOV UR29, UR4 ;  /* 0x00000004001d2c82 */ /* 0x000fe80008000000 */
[----:B------:R-:W-:Y:S04]  /*4c20*/  @UP2 UMOV UR14, UR6 ;  /* 0x00000006000e2c82 */ /* 0x000fe80008000000 */
[----:B------:R-:W-:Y:S01]  /*4c30*/  @UP2 UMOV UR13, UR5 ;  /* 0x00000005000d2c82 */ /* 0x000fe20008000000 */
[----:B------:R-:W-:Y:S05]  /*4c40*/  BRA.U !UP0, `(.L_x_90) ;  /* 0x0000000108c07547 */ /* 0x000fea000b800000 */
[----:B------:R-:W-:Y:S02]  /*4c50*/  UIMAD.WIDE.U32 UR18, UR13, UR47, URZ ;  /* 0x0000002f0d1272a5 */ /* 0x000fe4000f8e00ff */
[----:B------:R-:W-:Y:S02]  /*4c60*/  UP2UR UR16, UPR, URZ, 0x4 ;  /* 0x00000004ff107883 */ /* 0x000fe40008000000 */
[----:B------:R-:W-:Y:S02]  /*4c70*/  UISETP.NE.AND UP2, UPT, UR46, 0x1, UPT ;  /* 0x000000012e00788c */ /* 0x000fe4000bf45270 */
[----:B------:R-:W-:Y:S02]  /*4c80*/  UIMAD.WIDE.U32 UR26, UR14, UR44, URZ ;  /* 0x0000002c0e1a72a5 */ /* 0x000fe4000f8e00ff */
[----:B------:R-:W-:Y:S02]  /*4c90*/  USEL UR4, UR37, UR51, !UP2 ;  /* 0x0000003325047287 */ /* 0x000fe4000d000000 */
[----:B------:R-:W-:Y:S02]  /*4ca0*/  UISETP.NE.AND UP0, UPT, UR15, 0x1, UPT ;  /* 0x000000010f00788c */ /* 0x000fe4000bf05270 */
[----:B------:R-:W-:Y:S02]  /*4cb0*/  UP2UR UR20, UPR, URZ, 0x2 ;  /* 0x00000002ff147883 */ /* 0x000fe40008000000 */
[----:B------:R-:W-:Y:S02]  /*4cc0*/  UISETP.NE.AND UP1, UPT, UR42, 0x1, UPT ;  /* 0x000000012a00788c */ /* 0x000fe4000bf25270 */
[----:B---3--:R-:W-:Y:S02]  /*4cd0*/  UIMAD.WIDE.U32 UR8, UR4, UR22, URZ ;  /* 0x00000016040872a5 */ /* 0x008fe4000f8e00ff */
[----:B------:R-:W-:Y:S01]  /*4ce0*/  USEL UR7, UR40, UR52, !UP0 ;  /* 0x0000003428077287 */ /* 0x000fe2000c000000 */
[----:B------:R-:W-:Y:S02]  /*4cf0*/  UMOV UR5, UR19 ;  /* 0x0000001300057c82 */ /* 0x000fe40008000000 */
[----:B------:R-:W-:Y:S02]  /*4d00*/  USHF.R.U32.HI UR6, URZ, UR54, UR5 ;  /* 0x00000036ff067299 */ /* 0x000fe40008011605 */
[----:B------:R-:W-:Y:S02]  /*4d10*/  UIMAD.WIDE.U32 UR10, UR7, UR22, URZ ;  /* 0x00000016070a72a5 */ /* 0x000fe4000f8e00ff */
[----:B------:R-:W-:Y:S02]  /*4d20*/  USEL UR6, UR13, UR6, !UP2 ;  /* 0x000000060d067287 */ /* 0x000fe4000d000000 */
[----:B------:R-:W-:Y:S01]  /*4d30*/  UISETP.NE.AND UP2, UPT, UR16, URZ, UPT ;  /* 0x000000ff1000728c */ /* 0x000fe2000bf45270 */
[----:B------:R-:W-:Y:S02]  /*4d40*/  UMOV UR5, UR27 ;  /* 0x0000001b00057c82 */ /* 0x000fe40008000000 */
[----:B------:R-:W-:Y:S03]  /*4d50*/  USHF.R.U32.HI UR12, URZ, UR45, UR5 ;  /* 0x0000002dff0c7299 */ /* 0x000fe60008011605 */
[----:B------:R-:W-:Y:S02]  /*4d60*/  UMOV UR5, UR9 ;  /* 0x0000000900057c82 */ /* 0x000fe40008000000 */
[----:B------:R-:W-:Y:S03]  /*4d70*/  @UP1 USHF.R.U32.HI UR4, URZ, UR23, UR5 ;  /* 0x00000017ff041299 */ /* 0x000fe60008011605 */
[----:B------:R-:W-:Y:S01]  /*4d80*/  UMOV UR5, UR11 ;  /* 0x0000000b00057c82 */ /* 0x000fe20008000000 */
[----:B------:R-:W-:Y:S02]  /*4d90*/  UIMAD UR4, UR42, UR4, URZ ;  /* 0x000000042a0472a4 */ /* 0x000fe4000f8e02ff */
[----:B------:R-:W-:Y:S02]  /*4da0*/  @UP1 USHF.R.U32.HI UR7, URZ, UR23, UR5 ;  /* 0x00000017ff071299 */ /* 0x000fe40008011605 */
[----:B------:R-:W-:Y:S02]  /*4db0*/  USEL UR5, UR14, UR12, !UP0 ;  /* 0x0000000c0e057287 */ /* 0x000fe4000c000000 */
[----:B------:R-:W-:Y:S02]  /*4dc0*/  UIMAD.WIDE.U32 UR10, UR6, UR22, URZ ;  /* 0x00000016060a72a5 */ /* 0x000fe4000f8e00ff */
[----:B------:R-:W-:Y:S02]  /*4dd0*/  UIMAD UR8, UR42, UR7, URZ ;  /* 0x000000072a0872a4 */ /* 0x000fe4000f8e02ff */
[----:B------:R-:W-:Y:S03]  /*4de0*/  UISETP.GE.AND UP0, UPT, UR6, UR4, UPT ;  /* 0x000000040600728c */ /* 0x000fe6000bf06270 */
[----:B------:R-:W-:Y:S01]  /*4df0*/  UMOV UR4, UR11 ;  /* 0x0000000b00047c82 */ /* 0x000fe20008000000 */
[----:B------:R-:W-:Y:S02]  /*4e00*/  UISETP.GE.OR UP0, UPT, UR5, UR8, UP0 ;  /* 0x000000080500728c */ /* 0x000fe40008706670 */
[----:B------:R-:W-:Y:S02]  /*4e10*/  USHF.R.U32.HI UR4, URZ, UR23, UR4 ;  /* 0x00000017ff047299 */ /* 0x000fe40008011604 */
[----:B------:R-:W-:Y:S02]  /*4e20*/  UIMAD.WIDE.U32 UR8, UR5, UR22, URZ ;  /* 0x00000016050872a5 */ /* 0x000fe4000f8e00ff */
[----:B------:R-:W-:Y:S04]  /*4e30*/  USEL UR10, UR6, UR4, !UP1 ;  /* 0x00000004060a7287 */ /* 0x000fe8000c800000 */
[----:B------:R-:W-:Y:S01]  /*4e40*/  UIADD3 UR11, UPT, UPT, -UR10, URZ, URZ ;  /* 0x000000ff0a0b7290 */ /* 0x000fe2000fffe1ff */
[----:B------:R-:W-:Y:S02]  /*4e50*/  @!UP0 UMOV UR4, UR9 ;  /* 0x0000000900048c82 */ /* 0x000fe40008000000 */
[----:B------:R-:W-:Y:S02]  /*4e60*/  @!UP0 USHF.R.U32.HI UR4, URZ, UR23, UR4 ;  /* 0x00000017ff048299 */ /* 0x000fe40008011604 */
[----:B------:R-:W-:Y:S02]  /*4e70*/  UIMAD UR8, UR42, UR11, UR6 ;  /* 0x0000000b2a0872a4 */ /* 0x000fe4000f8e0206 */
[----:B------:R-:W-:Y:S02]  /*4e80*/  @!UP0 USEL UR4, UR5, UR4, !UP1 ;  /* 0x0000000405048287 */ /* 0x000fe4000c800000 */
[----:B------:R-:W-:Y:S02]  /*4e90*/  UISETP.NE.AND UP1, UPT, UR20, URZ, UPT ;  /* 0x000000ff1400728c */ /* 0x000fe4000bf25270 */
[----:B------:R-:W-:Y:S02]  /*4ea0*/  @!UP0 UIMAD UR8, UR7, UR8, UR4 ;  /* 0x00000008070882a4 */ /* 0x000fe4000f8e0204 */
[----:B------:R-:W-:Y:S02]  /*4eb0*/  @!UP0 UIADD3 UR9, UPT, UPT, UR10, -UR4, URZ ;  /* 0x800000040a098290 */ /* 0x000fe4000fffe0ff */
[----:B------:R-:W-:Y:S02]  /*4ec0*/  UIADD3 UR4, UPT, UPT, -UR5, URZ, URZ ;  /* 0x000000ff05047290 */ /* 0x000fe4000fffe1ff */
[----:B------:R-:W-:Y:S02]  /*4ed0*/  UIADD3 UR7, UPT, UPT, -UR6, URZ, URZ ;  /* 0x000000ff06077290 */ /* 0x000fe4000fffe1ff */
[----:B------:R-:W-:Y:S02]  /*4ee0*/  @!UP0 UIMAD UR6, UR9, UR42, UR5 ;  /* 0x0000002a090682a4 */ /* 0x000fe4000f8e0205 */
[----:B------:R-:W-:Y:S02]  /*4ef0*/  UIMAD UR14, UR15, UR4, UR14 ;  /* 0x000000040f0e72a4 */ /* 0x000fe4000f8e020e */
[----:B------:R-:W-:Y:S01]  /*4f00*/  UIMAD UR13, UR46, UR7, UR13 ;  /* 0x000000072e0d72a4 */ /* 0x000fe2000f8e020d */
[----:B------:R-:W-:Y:S02]  /*4f10*/  @!UP0 UMOV UR5, UR8 ;  /* 0x0000000800058c82 */ /* 0x000fe40008000000 */
[----:B------:R-:W-:Y:S02]  /*4f20*/  UIMAD UR14, UR5, UR15, UR14 ;  /* 0x0000000f050e72a4 */ /* 0x000fe4000f8e020e */
[----:B------:R-:W-:Y:S11]  /*4f30*/  UIMAD UR13, UR6, UR46, UR13 ;  /* 0x0000002e060d72a4 */ /* 0x000ff6000f8e020d */
[----:B------:R-:W-:Y:S01]  /*4f40*/  @!UPT UIADD3 URZ, UPT, UPT, URZ, URZ, URZ ;  /* 0x000000fffffff290 */ /* 0x000fe2000fffe0ff */
.L_x_90:
[----:B------:R-:W2:Y:S01]  /*4f50*/  @!UP3 LDCU.128 UR8, c[0x0][0xb10] ;  /* 0x00016200ff08b7ac */ /* 0x000ea20008000c00 */
[----:B------:R-:W-:Y:S02]  /*4f60*/  ISETP.NE.U32.AND P0, PT, RZ, UR38, PT ;  /* 0x00000026ff007c0c */ /* 0x000fe4000bf05070 */
[----:B------:R-:W-:Y:S02]  /*4f70*/  SHF.L.U32 R4, R11, 0x1f, RZ ;  /* 0x0000001f0b047819 */ /* 0x000fe400000006ff */
[----:B------:R-:W-:Y:S01]  /*4f80*/  ISETP.NE.AND.EX P0, PT, RZ, UR39, PT, P0 ;  /* 0x00000027ff007c0c */ /* 0x000fe2000bf05300 */
[----:B------:R-:W4:Y:S01]  /*4f90*/  @!UP3 LDCU UR5, c[0x0][0xb0c] ;  /* 0x00016180ff05b7ac */ /* 0x000f220008000800 */
[----:B------:R-:W-:Y:S02]  /*4fa0*/  USHF.L.U32 UR35, UR30, 0x6, URZ ;  /* 0x000000061e237899 */ /* 0x000fe400080006ff */
[----:B------:R-:W-:Y:S02]  /*4fb0*/  USHF.L.U32 UR34, UR31, 0x7, URZ ;  /* 0x000000071f227899 */ /* 0x000fe400080006ff */
[----:B--2---:R-:W-:Y:S07]  /*4fc0*/  UIMAD.WIDE.U32 UR6, UR14, UR8, URZ ;  /* 0x000000080e0672a5 */ /* 0x004fee000f8e00ff */
[----:B------:R-:W-:Y:S01]  /*4fd0*/  @!UP3 UMOV UR4, UR7 ;  /* 0x000000070004bc82 */ /* 0x000fe20008000000 */
[----:B----4-:R-:W-:Y:S02]  /*4fe0*/  @!UP3 UISETP.NE.AND UP0, UPT, UR5, 0x1, UPT ;  /* 0x000000010500b88c */ /* 0x010fe4000bf05270 */
[----:B------:R-:W-:Y:S02]  /*4ff0*/  @!UP3 USHF.R.U32.HI UR4, URZ, UR9, UR4 ;  /* 0x00000009ff04b299 */ /* 0x000fe40008011604 */
[----:B------:R-:W-:Y:S02]  /*5000*/  UIMAD.WIDE.U32 UR6, UR13, UR11, URZ ;  /* 0x0000000b0d0672a5 */ /* 0x000fe4000f8e00ff */
[----:B------:R-:W-:Y:S02]  /*5010*/  @!UP3 USEL UR8, UR14, UR4, !UP0 ;  /* 0x000000040e08b287 */ /* 0x000fe4000c000000 */
[----:B------:R-:W-:Y:S03]  /*5020*/  @!UP3 UISETP.NE.AND UP0, UPT, UR10, 0x1, UPT ;  /* 0x000000010a00b88c */ /* 0x000fe6000bf05270 */
[----:B------:R-:W-:Y:S02]  /*5030*/  @!UP3 UMOV UR6, UR7 ;  /* 0x000000070006bc82 */ /* 0x000fe40008000000 */
[----:B------:R-:W2:Y:S02]  /*5040*/  @!UP3 LDCU UR4, c[0x0][0xb20] ;  /* 0x00016400ff04b7ac */ /* 0x000ea40008000800 */
[----:B--2---:R-:W-:Y:S04]  /*5050*/  @!UP3 USHF.R.U32.HI UR6, URZ, UR4, UR6 ;  /* 0x00000004ff06b299 */ /* 0x004fe80008011606 */
[----:B------:R-:W-:Y:S04]  /*5060*/  @!UP3 USEL UR6, UR13, UR6, !UP0 ;  /* 0x000000060d06b287 */ /* 0x000fe8000c000000 */
[----:B------:R-:W-:Y:S02]  /*5070*/  @!UP3 UIADD3 UR4, UPT, UPT, -UR8, UR6, URZ ;  /* 0x000000060804b290 */ /* 0x000fe4000fffe1ff */
[----:B------:R-:W-:Y:S02]  /*5080*/  @!UP3 UIADD3 UR6, UPT, UPT, UR8, -UR6, URZ ;  /* 0x800000060806b290 */ /* 0x000fe4000fffe0ff */
[----:B------:R-:W-:Y:S02]  /*5090*/  @!UP3 UIMAD UR14, UR4, UR5, UR14 ;  /* 0x00000005040eb2a4 */ /* 0x000fe4000f8e020e */
[----:B------:R-:W-:Y:S01]  /*50a0*/  @!UP3 UIMAD UR13, UR6, UR10, UR13 ;  /* 0x0000000a060db2a4 */ /* 0x000fe2000f8e020d */
[----:B------:R-:W-:Y:S11]  /*50b0*/  BRA.U UP4, `(.L_x_91) ;  /* 0x0000000104107547 */ /* 0x000ff6000b800000 */
[----:B------:R-:W-:Y:S04]  /*50c0*/  MOV R2, UR41 ;  /* 0x0000002900027c02 */ /* 0x000fe80008000f00 */
[----:B------:R-:W-:Y:S04]  /*50d0*/  SHF.L.U32 R2, R2, 0x1f, RZ ;  /* 0x0000001f02027819 */ /* 0x000fe800000006ff */
[----:B------:R-:W2:Y:S02]  /*50e0*/  SYNCS.PHASECHK.TRANS64.TRYWAIT P1, [UR21+0x158], R2 ;  /* 0x00015802ff0075a7 */ /* 0x000ea40008021115 */
[----:B--2---:R-:W-:Y:S05]  /*50f0*/  @!P1 BRA `(.L_x_92) ;  /* 0x0000004800909947 */ /* 0x004fea0003800000 */
.L_x_91:
[----:B------:R-:W-:Y:S05]  /*5100*/  BRA.U !UP6, `(.L_x_93) ;  /* 0x000000010e387547 */ /* 0x000fea000b800000 */
[----:B------:R-:W-:Y:S01]  /*5110*/  UPLOP3.LUT UP1, UPT, UPT, UPT, UP5, 0x80, 0x8 ;  /* 0x000000000008789c */ /* 0x000fe20003f2f050 */
[----:B-1----:R-:W-:Y:S01]  /*5120*/  HFMA2 R0, -RZ, RZ, 0, 5.9604644775390625e-08 ;  /* 0x00000001ff007431 */ /* 0x002fe200000001ff */
[----:B------:R-:W1:Y:S01]  /*5130*/  LDCU.64 UR8, c[0x0][0x358] ;  /* 0x00006b00ff0877ac */ /* 0x000e620008000a00 */
[----:B------:R-:W-:Y:S03]  /*5140*/  IMAD.MOV.U32 R45, RZ, RZ, 0x1 ;  /* 0x00000001ff2d7424 */ /* 0x000fe600078e00ff */
[----:B------:R-:W-:Y:S05]  /*5150*/  PLOP3.LUT P1, PT, PT, PT, UP1, 0x80, 0x8 ;  /* 0x000000000008781c */ /* 0x000fea0003f2f018 */
[----:B------:R-:W2:Y:S01]  /*5160*/  @UP1 LDCU.64 UR4, c[0x0][0x888] ;  /* 0x00011100ff0417ac */ /* 0x000ea20008000a00 */
[----:B------:R-:W-:Y:S07]  /*5170*/  @UP1 UIMAD UR6, UR36, UR38, URZ ;  /* 0x00000026240612a4 */ /* 0x000fee000f8e02ff */
[----:B------:R-:W-:Y:S01]  /*5180*/  @!P1 PRMT R45, R0, 0x7610, R45 ;  /* 0x00007610002d9816 */ /* 0x000fe2000000002d */
[----:B--2---:R-:W-:Y:S06]  /*5190*/  @UP1 UIMAD.WIDE UR4, UR6, 0x4, UR4 ;  /* 0x00000004060418a5 */ /* 0x004fec000f8e0204 */
[----:B------:R-:W-:Y:S01]  /*51a0*/  IMAD.U32 R6, RZ, RZ, UR4 ;  /* 0x00000004ff067e24 */ /* 0x000fe2000f8e00ff */
[----:B------:R-:W-:Y:S04]  /*51b0*/  MOV R7, UR5 ;  /* 0x0000000500077c02 */ /* 0x000fe80008000f00 */
[----:B------:R-:W2:Y:S01]  /*51c0*/  @!UP1 LDCU UR4, c[0x0][0x880] ;  /* 0x00011000ff0497ac */ /* 0x000ea20008000800 */
[----:B-1---5:R4:W5:Y:S02]  /*51d0*/  @P1 LDG.E R27, desc[UR8][R6.64] ;  /* 0x00000008061b1981 */ /* 0x022964000c1e1900 */
[----:B--2-4-:R-:W-:Y:S07]  /*51e0*/  @!P1 IMAD.U32 R27, RZ, RZ, UR4 ;  /* 0x00000004ff1b9e24 */ /* 0x014fee000f8e00ff */
.L_x_93:
[----:B-----5:R-:W-:Y:S01]  /*51f0*/  @!P0 FSETP.EQ.AND P2, PT, R27, RZ, PT ;  /* 0x000000ff1b00820b */ /* 0x020fe20003f42000 */
[----:B------:R-:W-:Y:S01]  /*5200*/  @!UPT UIADD3 URZ, UPT, UPT, URZ, URZ, URZ ;  /* 0x000000fffffff290 */ /* 0x000fe2000fffe0ff */
[----:B------:R-:W-:Y:S11]  /*5210*/  @!P0 BRA `(.L_x_94) ;  /* 0x0000000000148947 */ /* 0x000ff60003800000 */
[----:B------:R-:W-:Y:S02]  /*5220*/  LOP3.LUT P0, RZ, R45, 0xff, RZ, 0xc0, !PT ;  /* 0x000000ff2dff7812 */ /* 0x000fe4000780c0ff */
[----:B------:R-:W-:Y:S04]  /*5230*/  PLOP3.LUT P2, PT, PT, PT, UP1, 0x80, 0x8 ;  /* 0x000000000008781c */ /* 0x000fe80003f4f018 */
[----:B------:R-:W-:Y:S07]  /*5240*/  PLOP3.LUT P2, PT, P2, PT, PT, 0x8, 0x80 ;  /* 0x000000000080781c */ /* 0x000fee000174e170 */
[----:B------:R-:W-:Y:S11]  /*5250*/  @P0 FSETP.EQ.AND P2, PT, R27, RZ, PT ;  /* 0x000000ff1b00020b */ /* 0x000ff60003f42000 */
[----:B------:R-:W-:Y:S02]  /*5260*/  @!UPT UIADD3 URZ, UPT, UPT, URZ, URZ, URZ ;  /* 0x000000fffffff290 */ /* 0x000fe4000fffe0ff */
.L_x_94:
[----:B------:R-:W2:Y:S01]  /*5270*/  SYNCS.PHASECHK.TRANS64.TRYWAIT P0, [UR21+0x130], R4 ;  /* 0x00013004ff0075a7 */ /* 0x000ea20008001115 */
[----:B------:R-:W-:Y:S04]  /*5280*/  ELECT P1, URZ, PT ;  /* 0x0000000000ff782f */ /* 0x000fe80003820000 */
[----:B------:R-:W-:Y:S01]  /*5290*/  PLOP3.LUT P1, PT, P2, P1, PT, 0xf2, 0x2f ;  /* 0x00000000002f781c */ /* 0x000fe20001723e72 */
[----:B------:R-:W-:Y:S01]  /*52a0*/  @!UPT UIADD3 URZ, UPT, UPT, URZ, URZ, URZ ;  /* 0x000000fffffff290 */ /* 0x000fe2000fffe0ff */
[----:B--2---:R-:W-:Y:S11]  /*52b0*/  @!P0 BRA `(.L_x_95) ;  /* 0x0000004800388947 */ /* 0x004ff60003800000 */
.L_x_208:
[----:B-1----:R-:W-:Y:S01]  /*52c0*/  @!P1 IADD3 R2, P0, PT, R12, 0x580, RZ ;  /* 0x000005800c029810 */ /* 0x002fe20007f1e0ff */
[----:B------:R-:W-:Y:S01]  /*52d0*/  VOTEU.ALL UP0, P1 ;  /* 0x0000000000ff7886 */ /* 0x000fe20000800000 */
[----:B------:R-:W-:Y:S01]  /*52e0*/  UMOV UR6, 0x0 ;  /* 0x0000000000067882 */ /* 0x000fe20000000000 */
[----:B------:R-:W-:Y:S01]  /*52f0*/  UMOV UR7, 0x10000000 ;  /* 0x1000000000077882 */ /* 0x000fe20000000000 */
[----:B------:R-:W-:Y:S01]  /*5300*/  @!P1 R2UR UR5, R2 ;  /* 0x00000000020592ca */ /* 0x000fe200000e0000 */
[----:B------:R-:W-:Y:S01]  /*5310*/  @!P1 IMAD.X R0, RZ, RZ, R13, P0 ;  /* 0x000000ffff009224 */ /* 0x000fe200000e060d */
[----:B------:R-:W-:Y:S01]  /*5320*/  @!UP0 UIADD3 UR32, UPT, UPT, UR21, 0x400, URZ ;  /* 0x0000040015208890 */ /* 0x000fe2000fffe0ff */
[----:B------:R-:W-:Y:S03]  /*5330*/  VOTEU.ALL UP0, P1 ;  /* 0x0000000000ff7886 */ /* 0x000fe60000800000 */
[----:B------:R-:W-:Y:S01]  /*5340*/  @!P1 R2UR UR4, R0 ;  /* 0x00000000000492ca */ /* 0x000fe200000e0000 */
[----:B------:R-:W-:Y:S06]  /*5350*/  @!P1 IMAD.MOV.U32 R0, RZ, RZ, 0x1000 ;  /* 0x00001000ff009424 */ /* 0x000fec00078e00ff */
[----:B------:R-:W-:Y:S06]  /*5360*/  IMAD.U32 R6, RZ, RZ, UR5 ;  /* 0x00000005ff067e24 */ /* 0x000fec000f8e00ff */
[----:B------:R-:W-:Y:S01]  /*5370*/  IMAD.U32 R7, RZ, RZ, UR4 ;  /* 0x00000004ff077e24 */ /* 0x000fe2000f8e00ff */
[----:B------:R-:W-:Y:S04]  /*5380*/  @!P1 R2UR UR4, R6 ;  /* 0x00000000060492ca */ /* 0x000fe800000e0000 */
[----:B------:R-:W-:Y:S11]  /*5390*/  @!P1 R2UR UR5, R7 ;  /* 0x00000000070592ca */ /* 0x000ff600000e0000 */
[----:B------:R-:W-:Y:S02]  /*53a0*/  @!UPT UIADD3 URZ, UPT, UPT, URZ, URZ, URZ ;  /* 0x000000fffffff290 */ /* 0x000fe4000fffe0ff */
[----:B------:R1:W-:Y:S01]  /*53b0*/  @!UP0 UTMALDG.3D [UR32], [UR4], desc[UR6] ;  /* 0x00000620040085b4 */ /* 0x0003e20008011000 */
[----:B------:R1:W-:Y:S01]  /*53c0*/  @!P1 SYNCS.ARRIVE.TRANS64.RED.A0TR RZ, [UR21+0x110], R0 ;  /* 0x00011000ffff99a7 */ /* 0x0003e20008300415 */
[----:B------:R-:W-:Y:S01]  /*53d0*/  SYNCS.ARRIVE.TRANS64.RED.A1T0 RZ, [UR50], RZ ;  /* 0x000000ffffff79a7 */ /* 0x000fe20008100432 */
[----:B------:R-:W2:Y:S02]  /*53e0*/  SYNCS.PHASECHK.TRANS64.TRYWAIT P0, [UR21+0x138], R4 ;  /* 0x00013804ff0075a7 */ /* 0x000ea40008001115 */
[----:B-12---:R-:W-:Y:S05]  /*53f0*/  @!P0 BRA `(.L_x_96) ;  /* 0x0000004800008947 */ /* 0x006fea0003800000 */
.L_x_210:
[----:B------:R-:W-:Y:S01]  /*5400*/  @!P1 IADD3 R2, P0, PT, R12, 0x580, RZ ;  /* 0x000005800c029810 */ /* 0x000fe20007f1e0ff */
[----:B------:R-:W-:Y:S01]  /*5410*/  VOTEU.ALL UP0, P1 ;  /* 0x0000000000ff7886 */ /* 0x000fe20000800000 */
[----:B------:R-:W-:Y:S01]  /*5420*/  UMOV UR6, 0x0 ;  /* 0x0000000000067882 */ /* 0x000fe20000000000 */
[----:B------:R-:W-:Y:S01]  /*5430*/  UMOV UR7, 0x10000000 ;  /* 0x1000000000077882 */ /* 0x000fe20000000000 */
[----:B------:R-:W-:Y:S01]  /*5440*/  @!P1 R2UR UR5, R2 ;  /* 0x00000000020592ca */ /* 0x000fe200000e0000 */
[----:B-1----:R-:W-:Y:S01]  /*5450*/  @!P1 IMAD.X R0, RZ, RZ, R13, P0 ;  /* 0x000000ffff009224 */ /* 0x002fe200000e060d */
[----:B------:R-:W-:Y:S02]  /*5460*/  @!UP0 UIADD3 UR26, UPT, UPT, UR34, 0x20, URZ ;  /* 0x00000020221a8890 */ /* 0x000fe4000fffe0ff */
[----:B------:R-:W-:Y:S02]  /*5470*/  @!UP0 UIADD3 UR24, UPT, UPT, UR21, 0x1400, URZ ;  /* 0x0000140015188890 */ /* 0x000fe4000fffe0ff */
[----:B------:R-:W-:Y:S01]  /*5480*/  @!P1 R2UR UR4, R0 ;  /* 0x00000000000492ca */ /* 0x000fe200000e0000 */
[----:B------:R-:W-:Y:S01]  /*5490*/  VOTEU.ALL UP0, P1 ;  /* 0x0000000000ff7886 */ /* 0x000fe20000800000 */
[----:B------:R-:W-:Y:S01]  /*54a0*/  @!P1 IMAD.MOV.U32 R0, RZ, RZ, 0x1000 ;  /* 0x00001000ff009424 */ /* 0x000fe200078e00ff */
[----:B------:R-:W-:Y:S01]  /*54b0*/  UMOV UR27, UR35 ;  /* 0x00000023001b7c82 */ /* 0x000fe20008000000 */
[----:B------:R-:W-:Y:S03]  /*54c0*/  UMOV UR28, UR36 ;  /* 0x00000024001c7c82 */ /* 0x000fe60008000000 */
        /* <DEDUP_REMOVED lines=10> */
.L_x_212:
[----:B------:R-:W-:Y:S01]  /*5570*/  @!P1 IADD3 R2, P0, PT, R12, 0x580, RZ ;  /* 0x000005800c029810 */ /* 0x000fe20007f1e0ff */
[----:B------:R-:W-:Y:S01]  /*5580*/  VOTEU.ALL UP0, P1 ;  /* 0x0000000000ff7886 */ /* 0x000fe20000800000 */
[----:B------:R-:W-:Y:S01]  /*5590*/  UMOV UR6, 0x0 ;  /* 0x0000000000067882 */ /* 0x000fe20000000000 */
[----:B------:R-:W-:Y:S01]  /*55a0*/  UMOV UR7, 0x10000000 ;  /* 0x1000000000077882 */ /* 0x000fe20000000000 */
[----:B------:R-:W-:Y:S01]  /*55b0*/  @!P1 R2UR UR5, R2 ;  /* 0x00000000020592ca */ /* 0x000fe200000e0000 */
[----:B-1----:R-:W-:Y:S01]  /*55c0*/  @!P1 IMAD.X R0, RZ, RZ, R13, P0 ;  /* 0x000000ffff009224 */ /* 0x002fe200000e060d */
[----:B------:R-:W-:Y:S01]  /*55d0*/  @!UP0 UIADD3 UR18, UPT, UPT, UR34, 0x40, URZ ;  /* 0x0000004022128890 */ /* 0x000fe2000fffe0ff */
[----:B------:R-:W-:Y:S01]  /*55e0*/  VIADD R10, R10, 0x1 ;  /* 0x000000010a0a7836 */ /* 0x000fe20000000000 */
        /* <DEDUP_REMOVED lines=16> */
.L_x_214:
[----:B------:R-:W-:Y:S01]  /*56f0*/  @!P1 IADD3 R2, P0, PT, R12, 0x580, RZ ;  /* 0x000005800c029810 */ /* 0x000fe20007f1e0ff */
[----:B------:R-:W-:Y:S01]  /*5700*/  VOTEU.ALL UP0, P1 ;  /* 0x0000000000ff7886 */ /* 0x000fe20000800000 */
[----:B------:R-:W-:Y:S01]  /*5710*/  UMOV UR6, 0x0 ;  /* 0x0000000000067882 */ /* 0x000fe20000000000 */
[----:B------:R-:W-:Y:S01]  /*5720*/  UMOV UR7, 0x10000000 ;  /* 0x1000000000077882 */ /* 0x000fe20000000000 */
[----:B------:R-:W-:Y:S01]  /*5730*/  @!P1 R2UR UR5, R2 ;  /* 0x00000000020592ca */ /* 0x000fe200000e0000 */
[----:B-1----:R-:W-:Y:S01]  /*5740*/  @!P1 IMAD.X R0, RZ, RZ, R13, P0 ;  /* 0x000000ffff009224 */ /* 0x002fe200000e060d */
[----:B------:R-:W-:Y:S01]  /*5750*/  @!UP0 UIADD3 UR10, UPT, UPT, UR34, 0x60, URZ ;  /* 0x00000060220a8890 */ /* 0x000fe2000fffe0ff */
[----:B------:R-:W-:Y:S01]  /*5760*/  R2UR UR18, R47 ;  /* 0x000000002f1272ca */ /* 0x000fe200000e0000 */
[----:B------:R-:W-:Y:S01]  /*5770*/  @!UP0 UIADD3 UR8, UPT, UPT, UR21, 0x3400, URZ ;  /* 0x0000340015088890 */ /* 0x000fe2000fffe0ff */
[----:B------:R-:W-:Y:S01]  /*5780*/  R2UR UR16, R48 ;  /* 0x00000000301072ca */ /* 0x000fe200000e0000 */
[----:B------:R-:W-:Y:S01]  /*5790*/  @!UP0 UIADD3 UR9, UPT, UPT, UR21, 0x128, URZ ;  /* 0x0000012815098890 */ /* 0x000fe2000fffe0ff */
[----:B------:R-:W-:Y:S01]  /*57a0*/  @!P1 R2UR UR4, R0 ;  /* 0x00000000000492ca */ /* 0x000fe200000e0000 */
[----:B------:R-:W-:Y:S01]  /*57b0*/  VOTEU.ALL UP0, P1 ;  /* 0x0000000000ff7886 */ /* 0x000fe20000800000 */
[----:B------:R-:W-:Y:S01]  /*57c0*/  UMOV UR11, UR35 ;  /* 0x00000023000b7c82 */ /* 0x000fe20008000000 */
[----:B------:R-:W-:Y:S01]  /*57d0*/  UMOV UR12, UR36 ;  /* 0x00000024000c7c82 */ /* 0x000fe20008000000 */
[C---:B------:R-:W-:Y:S01]  /*57e0*/  ISETP.NE.AND P0, PT, R10.reuse, 0x2, PT ;  /* 0x000000020a00780c */ /* 0x040fe20003f05270 */
[----:B------:R-:W-:Y:S01]  /*57f0*/  UMOV UR36, UR29 ;  /* 0x0000001d00247c82 */ /* 0x000fe20008000000 */
[----:B------:R-:W-:Y:S01]  /*5800*/  IMAD.U32 R4, RZ, RZ, UR5 ;  /* 0x00000005ff047e24 */ /* 0x000fe2000f8e00ff */
[----:B------:R-:W-:Y:S01]  /*5810*/  LOP3.LUT R11, R11, 0x1, RZ, 0x3c, !PT ;  /* 0x000000010b0b7812 */ /* 0x000fe200078e3cff */
[----:B------:R-:W-:Y:S01]  /*5820*/  UPLOP3.LUT UP4, UPT, UPT, UPT, UPT, 0x80, 0x8 ;  /* 0x000000000008789c */ /* 0x000fe20003f8f070 */
[----:B------:R-:W-:Y:S01]  /*5830*/  SEL R0, RZ, 0x1, P0 ;  /* 0x00000001ff007807 */ /* 0x000fe20000000000 */
[----:B------:R-:W-:Y:S01]  /*5840*/  UIADD3 UR31, UPT, UPT, UR13, UR18, URZ ;  /* 0x000000120d1f7290 */ /* 0x000fe2000fffe0ff */
[----:B------:R-:W-:Y:S01]  /*5850*/  SEL R10, R10, RZ, P0 ;  /* 0x000000ff0a0a7207 */ /* 0x000fe20000000000 */
[----:B------:R-:W-:Y:S01]  /*5860*/  UIADD3 UR30, UPT, UPT, UR14, UR16, URZ ;  /* 0x000000100e1e7290 */ /* 0x000fe2000fffe0ff */
[----:B------:R-:W-:Y:S01]  /*5870*/  IMAD.U32 R5, RZ, RZ, UR4 ;  /* 0x00000004ff057e24 */ /* 0x000fe2000f8e00ff */
[----:B------:R-:W-:Y:S02]  /*5880*/  @!P1 R2UR UR4, R4 ;  /* 0x00000000040492ca */ /* 0x000fe400000e0000 */
[----:B------:R-:W-:Y:S02]  /*5890*/  LOP3.LUT R9, R9, R0, RZ, 0x3c, !PT ;  /* 0x0000000009097212 */ /* 0x000fe400078e3cff */
[----:B------:R-:W-:Y:S11]  /*58a0*/  @!P1 R2UR UR5, R5 ;  /* 0x00000000050592ca */ /* 0x000ff600000e0000 */
[----:B------:R-:W-:Y:S02]  /*58b0*/  @!UPT UIADD3 URZ, UPT, UPT, URZ, URZ, URZ ;  /* 0x000000fffffff290 */ /* 0x000fe4000fffe0ff */
[----:B------:R1:W-:Y:S01]  /*58c0*/  @!UP0 UTMALDG.3D [UR8], [UR4], desc[UR6] ;  /* 0x00000608040085b4 */ /* 0x0003e20008011000 */
[----:B------:R1:W-:Y:S01]  /*58d0*/  @!P1 SYNCS.ARRIVE.TRANS64.RED.A0TR RZ, [UR21+0x128], R3 ;  /* 0x00012803ffff99a7 */ /* 0x0003e20008300415 */
[----:B------:R-:W-:Y:S01]  /*58e0*/  SYNCS.ARRIVE.TRANS64.RED.A1T0 RZ, [UR43], RZ ;  /* 0x000000ffffff79a7 */ /* 0x000fe2000810042b */
[----:B------:R-:W-:Y:S05]  /*58f0*/  BRA.U UP2, `(.L_x_99) ;  /* 0xfffffff102587547 */ /* 0x000fea000b83ffff */
[----:B------:R-:W-:-:S04]  /*5900*/  SHF.L.U32 R2, R11, 0x1f, RZ ;  /* 0x0000001f0b027819 */ /* 0x000fc800000006ff */
[----:B------:R-:W2:Y:S02]  /*5910*/  SYNCS.PHASECHK.TRANS64.TRYWAIT P0, [UR21+0x130], R2 ;  /* 0x00013002ff0075a7 */ /* 0x000ea40008001115 */
[----:B--2---:R-:W-:Y:S05]  /*5920*/  @!P0 BRA `(.L_x_100) ;  /* 0x0000004000fc8947 */ /* 0x004fea0003800000 */
.L_x_216:
[----:B------:R-:W4:Y:S02]  /*5930*/  SYNCS.PHASECHK.TRANS64.TRYWAIT P0, [UR21+0x138], R2 ;  /* 0x00013802ff0075a7 */ /* 0x000f240008001115 */
[----:B----4-:R-:W-:Y:S05]  /*5940*/  @!P0 BRA `(.L_x_101) ;  /* 0x00000044000c8947 */ /* 0x010fea0003800000 */
.L_x_218:
[----:B------:R-:W4:Y:S02]  /*5950*/  SYNCS.PHASECHK.TRANS64.TRYWAIT P0, [UR21+0x140], R2 ;  /* 0x00014002ff0075a7 */ /* 0x000f240008001115 */
[----:B----4-:R-:W-:Y:S05]  /*5960*/  @!P0 BRA `(.L_x_102) ;  /* 0x00000044001c8947 */ /* 0x010fea0003800000 */
.L_x_220:
[----:B--2---:R-:W-:-:S07]  /*5970*/  MOV R0, UR21 ;  /* 0x0000001500007c02 */ /* 0x004fce0008000f00 */
.L_x_103:
[----:B--2---:R-:W-:-:S04]  /*5980*/  SHF.L.U32 R2, R11, 0x1f, RZ ;  /* 0x0000001f0b027819 */ /* 0x004fc800000006ff */
[----:B------:R2:W4:Y:S03]  /*5990*/  SYNCS.PHASECHK.TRANS64.TRYWAIT P0, [R0+URZ+0x148], R2 ;  /* 0x00014802000075a7 */ /* 0x00052600080011ff */
[----:B----4-:R-:W-:Y:S05]  /*59a0*/  @!P0 NANOSLEEP.SYNCS 0x989680 ;  /* 0x009896800000895d */ /* 0x010fea0003900000 */
[----:B------:R-:W4:Y:S02]  /*59b0*/  @!P0 SYNCS.PHASECHK.TRANS64 P0, [R0+URZ+0x148], R2 ;  /* 0x00014802000085a7 */ /* 0x000f2400080010ff */
[----:B-1-34-:R-:W-:Y:S05]  /*59c0*/  @P0 EXIT ;  /* 0x000000000000094d */ /* 0x01afea0003800000 */
[----:B------:R-:W-:Y:S05]  /*59d0*/  BRA `(.L_x_103) ;  /* 0xfffffffc00e87947 */ /* 0x000fea000383ffff */
.L_x_88:
[----:B------:R-:W-:-:S06]  /*59e0*/  UISETP.GE.AND UP0, UPT, UR18, 0x4, UPT ;  /* 0x000000041200788c */ /* 0x000fcc000bf06270 */
[----:B------:R-:W-:-:S13]  /*59f0*/  PLOP3.LUT P0, PT, PT, PT, UP0, 0x80, 0x8 ;  /* 0x000000000008781c */ /* 0x000fda0003f0f008 */
[----:B-1----:R-:W-:Y:S05]  /*5a00*/  @!P0 EXIT ;  /* 0x000000000000894d */ /* 0x002fea0003800000 */
[----:B------:R-:W1:Y:S08]  /*5a10*/  S2UR UR4, SR_CgaCtaId ;  /* 0x00000000000479c3 */ /* 0x000e700000008800 */
[----:B------:R-:W-:Y:S01]  /*5a20*/  BAR.SYNC.DEFER_BLOCKING 0x6, 0xa0 ;  /* 0x0182800000007b1d */ /* 0x000fe20000010000 */
[C---:B------:R-:W-:Y:S01]  /*5a30*/  IMAD.SHL.U32 R3, R57.reuse, 0x20, RZ ;  /* 0x0000002039037824 */ /* 0x040fe200078e00ff */
[C---:B------:R-:W-:Y:S01]  /*5a40*/  LOP3.LUT P0, RZ, R57.reuse, 0x4, RZ, 0xc0, !PT ;  /* 0x0000000439ff7812 */ /* 0x040fe2000780c0ff */
[C---:B------:R-:W-:Y:S01]  /*5a50*/  IMAD.SHL.U32 R2, R57.reuse, 0x10, RZ ;  /* 0x0000001039027824 */ /* 0x040fe200078e00ff */
[----:B------:R-:W-:Y:S01]  /*5a60*/  CS2R R52, SRZ ;  /* 0x0000000000347805 */ /* 0x000fe2000001ff00 */
[----:B------:R-:W-:Y:S01]  /*5a70*/  IMAD.SHL.U32 R44, R57, 0x4, RZ ;  /* 0x00000004392c7824 */ /* 0x000fe200078e00ff */
[----:B------:R-:W-:-:S02]  /*5a80*/  UMOV UR44, 0x400 ;  /* 0x00000400002c7882 */ /* 0x000fc40000000000 */
[----:B------:R-:W2:Y:S01]  /*5a90*/  LDC.64 R42, c[0x0][0x8b0] ;  /* 0x00022c00ff2a7b82 */ /* 0x000ea20000000a00 */
[----:B------:R-:W-:Y:S01]  /*5aa0*/  LOP3.LUT R4, R3, 0xc0, RZ, 0xc0, !PT ;  /* 0x000000c003047812 */ /* 0x000fe200078ec0ff */
[----:B------:R-:W-:Y:S01]  /*5ab0*/  IMAD.U32 R23, R57, 0x10000, RZ ;  /* 0x0001000039177824 */ /* 0x000fe200078e00ff */
[----:B------:R-:W-:Y:S01]  /*5ac0*/  LOP3.LUT R2, R2, 0x600, RZ, 0xc0, !PT ;  /* 0x0000060002027812 */ /* 0x000fe200078ec0ff */
[----:B------:R-:W-:Y:S01]  /*5ad0*/  IMAD.MOV.U32 R56, RZ, RZ, 0x20 ;  /* 0x00000020ff387424 */ /* 0x000fe200078e00ff */
[----:B------:R-:W-:Y:S01]  /*5ae0*/  LOP3.LUT R44, R4, 0x18, R44, 0xf8, !PT ;  /* 0x00000018042c7812 */ /* 0x000fe200078ef82c */
[----:B------:R-:W-:Y:S01]  /*5af0*/  IMAD.MOV.U32 R55, RZ, RZ, 0x1 ;  /* 0x00000001ff377424 */ /* 0x000fe200078e00ff */
[----:B------:R-:W-:Y:S01]  /*5b00*/  SHF.R.U32.HI R4, RZ, 0x1, R57 ;  /* 0x00000001ff047819 */ /* 0x000fe20000011639 */
[----:B------:R-:W3:Y:S01]  /*5b10*/  LDC.64 R40, c[0x0][0x8a8] ;  /* 0x00022a00ff287b82 */ /* 0x000ee20000000a00 */
[--C-:B------:R-:W-:Y:S01]  /*5b20*/  LOP3.LUT R2, R2, 0x20, R3.reuse, 0xf8, !PT ;  /* 0x0000002002027812 */ /* 0x100fe200078ef803 */
[----:B------:R-:W-:Y:S01]  /*5b30*/  IMAD.MOV.U32 R22, RZ, RZ, RZ ;  /* 0x000000ffff167224 */ /* 0x000fe200078e00ff */
[----:B------:R-:W-:Y:S01]  /*5b40*/  LOP3.LUT R23, R23, 0x600000, RZ, 0xc0, !PT ;  /* 0x0060000017177812 */ /* 0x000fe200078ec0ff */
[----:B------:R-:W-:Y:S01]  /*5b50*/  IMAD.MOV.U32 R54, RZ, RZ, RZ ;  /* 0x000000ffff367224 */ /* 0x000fe200078e00ff */
[----:B------:R-:W-:Y:S01]  /*5b60*/  LOP3.LUT R44, R44, 0x8, R4, 0x78, !PT ;  /* 0x000000082c2c7812 */ /* 0x000fe200078e7804 */
[----:B------:R-:W4:Y:S01]  /*5b70*/  LDCU UR59, c[0x0][0x370] ;  /* 0x00006e00ff3b77ac */ /* 0x000f220008000800 */
[----:B------:R-:W-:-:S02]  /*5b80*/  LOP3.LUT R2, R2, 0x100, R3, 0xf8, !PT ;  /* 0x0000010002027812 */ /* 0x000fc400078ef803 */
[----:B------:R-:W-:Y:S01]  /*5b90*/  LOP3.LUT R57, R57, 0x60, RZ, 0xc0, !PT ;  /* 0x0000006039397812 */ /* 0x000fe200078ec0ff */
[----:B-1----:R-:W-:Y:S01]  /*5ba0*/  ULEA UR44, UR4, UR44, 0x18 ;  /* 0x0000002c042c7291 */ /* 0x002fe2000f8ec0ff */
[----:B------:R-:W-:Y:S01]  /*5bb0*/  LOP3.LUT R44, R2, R44, RZ, 0xfc, !PT ;  /* 0x0000002c022c7212 */ /* 0x000fe200078efcff */
[----:B------:R-:W1:Y:S01]  /*5bc0*/  LDCU UR43, c[0x0][0xb0c] ;  /* 0x00016180ff2b77ac */ /* 0x000e620008000800 */
[----:B------:R-:W-:Y:S01]  /*5bd0*/  SEL R56, R56, 0xffffffe0, !P0 ;  /* 0xffffffe038387807 */ /* 0x000fe20004000000 */
[----:B------:R-:W-:Y:S01]  /*5be0*/  UIADD3 UR4, UPT, UPT, UR44, 0x400, URZ ;  /* 0x000004002c047890 */ /* 0x000fe2000fffe0ff */
[----:B------:R-:W1:Y:S04]  /*5bf0*/  LDCU UR39, c[0x0][0xb30] ;  /* 0x00016600ff2777ac */ /* 0x000e680008000800 */
[----:B------:R-:W4:Y:S01]  /*5c00*/  LDS R0, [UR44+0x210] ;  /* 0x0002102cff007984 */ /* 0x000f220008000800 */
[----:B------:R-:W-:Y:S01]  /*5c10*/  IMAD.U32 R50, RZ, RZ, UR4 ;  /* 0x00000004ff327e24 */ /* 0x000fe2000f8e00ff */
[----:B------:R-:W1:Y:S01]  /*5c20*/  LDCU.64 UR56, c[0x0][0x888] ;  /* 0x00011100ff3877ac */ /* 0x000e620008000a00 */
[----:B------:R-:W1:Y:S01]  /*5c30*/  LDCU.64 UR40, c[0x0][0xb28] ;  /* 0x00016500ff2877ac */ /* 0x000e620008000a00 */
[----:B------:R-:W1:Y:S01]  /*5c40*/  LDCU.64 UR62, c[0x0][0x890] ;  /* 0x00011200ff3e77ac */ /* 0x000e620008000a00 */
[----:B------:R-:W1:Y:S01]  /*5c50*/  LDCU.128 UR52, c[0x0][0xb10] ;  /* 0x00016200ff3477ac */ /* 0x000e620008000c00 */
[----:B------:R-:W1:Y:S01]  /*5c60*/  LDCU UR58, c[0x0][0x374] ;  /* 0x00006e80ff3a77ac */ /* 0x000e620008000800 */
[----:B------:R-:W-:Y:S01]  /*5c70*/  UMOV UR47, URZ ;  /* 0x000000ff002f7c82 */ /* 0x000fe20008000000 */
[----:B------:R-:W-:Y:S01]  /*5c80*/  UMOV UR46, URZ ;  /* 0x000000ff002e7c82 */ /* 0x000fe20008000000 */
[----:B-1234-:R-:W-:-:S07]  /*5c90*/  IMAD.IADD R23, R0, 0x1, R23 ;  /* 0x0000000100177824 */ /* 0x01efce00078e0217 */
.L_x_147:
[C---:B------:R-:W-:Y:S02]  /*5ca0*/  LEA R3, R52.reuse, UR44, 0x3 ;  /* 0x0000002c34037c11 */ /* 0x040fe4000f8e18ff */
[----:B------:R-:W-:Y:S02]  /*5cb0*/  SHF.L.U32 R0, R53, 0x1f, RZ ;  /* 0x0000001f35007819 */ /* 0x000fe400000006ff */
[----:B-1----:R-:W-:Y:S02]  /*5cc0*/  LEA R4, R52, UR44, 0x4 ;  /* 0x0000002c34047c11 */ /* 0x002fe4000f8e20ff */
[----:B------:R-:W1:Y:S02]  /*5cd0*/  SYNCS.PHASECHK.TRANS64.TRYWAIT P0, [R3+URZ+0x160], R0 ;  /* 0x00016000030075a7 */ /* 0x000e6400080011ff */
[----:B-12---:R-:W-:Y:S05]  /*5ce0*/  @!P0 BRA `(.L_x_104) ;  /* 0x0000004000548947 */ /* 0x006fea0003800000 */
.L_x_221:
[----:B------:R-:W2:Y:S01]  /*5cf0*/  LDS.128 R4, [R4+0x1f0] ;  /* 0x0001f00004047984 */ /* 0x000ea20000000c00 */
[----:B------:R-:W-:Y:S01]  /*5d00*/  UISETP.GE.AND UP0, UPT, UR42, 0x1, UPT ;  /* 0x000000012a00788c */ /* 0x000fe2000bf06270 */
[----:B------:R-:W-:Y:S01]  /*5d10*/  @!PT LDS RZ, [RZ] ;  /* 0x00000000fffff984 */ /* 0x000fe20000000800 */
[----:B------:R-:W-:Y:S01]  /*5d20*/  @!PT LDS RZ, [RZ] ;  /* 0x00000000fffff984 */ /* 0x000fe20000000800 */
[----:B------:R-:W-:Y:S01]  /*5d30*/  @!PT LDS RZ, [RZ] ;  /* 0x00000000fffff984 */ /* 0x000fe20000000800 */
[----:B------:R-:W-:Y:S01]  /*5d40*/  @!PT LDS RZ, [RZ] ;  /* 0x00000000fffff984 */ /* 0x000fe20000000800 */
[----:B------:R3:W-:Y:S06]  /*5d50*/  MEMBAR.ALL.CTA ;  /* 0x0000000000007992 */ /* 0x0007ec0000008000 */
[----:B---3--:R-:W3:Y:S01]  /*5d60*/  FENCE.VIEW.ASYNC.S ;  /* 0x00000000000073c6 */ /* 0x008ee20000000000 */
[----:B--2---:R-:W-:Y:S11]  /*5d70*/  LOP3.LUT P0, RZ, R6, 0x1, RZ, 0xc0, !PT ;  /* 0x0000000106ff7812 */ /* 0x004ff6000780c0ff */
[----:B------:R-:W-:Y:S02]  /*5d80*/  @!UPT UIADD3 URZ, UPT, UPT, URZ, URZ, URZ ;  /* 0x000000fffffff290 */ /* 0x000fe4000fffe0ff */
[----:B---3--:R-:W-:Y:S01]  /*5d90*/  VOTEU.ANY UP1, P0 ;  /* 0x0000000000ff7886 */ /* 0x008fe20000020100 */
[----:B------:R-:W-:Y:S01]  /*5da0*/  PLOP3.LUT P0, PT, PT, PT, UP1, 0x80, 0x8 ;  /* 0x000000000008781c */ /* 0x000fe20003f0f018 */
[----:B------:R-:W-:Y:S11]  /*5db0*/  UP2UR UR61, UPR, URZ, 0x2 ;  /* 0x00000002ff3d7883 */ /* 0x000ff60008000000 */
[----:B------:R-:W-:Y:S01]  /*5dc0*/  @!UPT UIADD3 URZ, UPT, UPT, URZ, URZ, URZ ;  /* 0x000000fffffff290 */ /* 0x000fe2000fffe0ff */
        /* <DEDUP_REMOVED lines=13> */
[----:B------:R-:W2:Y:S01]  /*5ea0*/  LDCU UR12, c[0x0][0xb20] ;  /* 0x00016400ff0c77ac */ /* 0x000ea20008000800 */
[----:B------:R-:W-:Y:S02]  /*5eb0*/  UIMAD.WIDE.U32 UR4, UR58, UR55, URZ ;  /* 0x000000373a0472a5 */ /* 0x000fe4000f8e00ff */
[----:B------:R-:W-:Y:S02]  /*5ec0*/  UIMAD.WIDE.U32 UR6, UR59, UR52, URZ ;  /* 0x000000343b0672a5 */ /* 0x000fe4000f8e00ff */
[----:B------:R-:W-:Y:S02]  /*5ed0*/  UISETP.NE.AND UP0, UPT, UR54, 0x1, UPT ;  /* 0x000000013600788c */ /* 0x000fe4000bf05270 */
[----:B------:R-:W-:Y:S02]  /*5ee0*/  UIMAD.WIDE.U32 UR8, UR37, UR55, URZ ;  /* 0x00000037250872a5 */ /* 0x000fe4000f8e00ff */
[----:B------:R-:W-:Y:S02]  /*5ef0*/  UIMAD.WIDE.U32 UR10, UR38, UR52, URZ ;  /* 0x00000034260a72a5 */ /* 0x000fe4000f8e00ff */
[----:B------:R-:W-:Y:S02]  /*5f00*/  UISETP.NE.AND UP1, UPT, UR43, 0x1, UPT ;  /* 0x000000012b00788c */ /* 0x000fe4000bf25270 */
[----:B------:R-:W-:Y:S01]  /*5f10*/  UISETP.NE.AND UP2, UPT, UR42, 0x1, UPT ;  /* 0x000000012a00788c */ /* 0x000fe2000bf45270 */
[----:B------:R-:W-:Y:S02]  /*5f20*/  UMOV UR4, UR5 ;  /* 0x0000000500047c82 */ /* 0x000fe40008000000 */
[----:B--2---:R-:W-:Y:S03]  /*5f30*/  USHF.R.U32.HI UR5, URZ, UR12, UR4 ;  /* 0x0000000cff057299 */ /* 0x004fe60008011604 */
[----:B------:R-:W-:Y:S02]  /*5f40*/  UMOV UR4, UR7 ;  /* 0x0000000700047c82 */ /* 0x000fe40008000000 */
[----:B------:R-:W-:Y:S02]  /*5f50*/  USHF.R.U32.HI UR7, URZ, UR53, UR4 ;  /* 0x00000035ff077299 */ /* 0x000fe40008011604 */
[----:B------:R-:W-:Y:S02]  /*5f60*/  USEL UR4, UR58, UR5, !UP0 ;  /* 0x000000053a047287 */ /* 0x000fe4000c000000 */
[----:B------:R-:W-:Y:S01]  /*5f70*/  USEL UR7, UR59, UR7, !UP1 ;  /* 0x000000073b077287 */ /* 0x000fe2000c800000 */
[----:B------:R-:W-:Y:S01]  /*5f80*/  UMOV UR5, UR9 ;  /* 0x0000000900057c82 */ /* 0x000fe20008000000 */
[----:B------:R-:W-:Y:S02]  /*5f90*/  UIMAD.WIDE.U32 UR8, UR4, UR40, URZ ;  /* 0x00000028040872a5 */ /* 0x000fe4000f8e00ff */
[----:B------:R-:W-:Y:S03]  /*5fa0*/  USHF.R.U32.HI UR6, URZ, UR12, UR5 ;  /* 0x0000000cff067299 */ /* 0x000fe60008011605 */
[----:B------:R-:W-:Y:S01]  /*5fb0*/  UMOV UR5, UR11 ;  /* 0x0000000b00057c82 */ /* 0x000fe20008000000 */
[----:B------:R-:W-:Y:S02]  /*5fc0*/  UIMAD.WIDE.U32 UR10, UR7, UR40, URZ ;  /* 0x00000028070a72a5 */ /* 0x000fe4000f8e00ff */
[----:B------:R-:W-:Y:S02]  /*5fd0*/  USHF.R.U32.HI UR12, URZ, UR53, UR5 ;  /* 0x00000035ff0c7299 */ /* 0x000fe40008011605 */
[----:B------:R-:W-:Y:S01]  /*5fe0*/  USEL UR6, UR37, UR6, !UP0 ;  /* 0x0000000625067287 */ /* 0x000fe2000c000000 */
[----:B------:R-:W-:Y:S02]  /*5ff0*/  UMOV UR5, UR9 ;  /* 0x0000000900057c82 */ /* 0x000fe40008000000 */
[----:B------:R-:W-:Y:S01]  /*6000*/  UMOV UR10, UR11 ;  /* 0x0000000b000a7c82 */ /* 0x000fe20008000000 */
[----:B------:R-:W-:Y:S02]  /*6010*/  @UP2 USHF.R.U32.HI UR4, URZ, UR41, UR5 ;  /* 0x00000029ff042299 */ /* 0x000fe40008011605 */
[----:B------:R-:W-:Y:S02]  /*6020*/  @UP2 USHF.R.U32.HI UR7, URZ, UR41, UR10 ;  /* 0x00000029ff072299 */ /* 0x000fe4000801160a */
[----:B------:R-:W-:Y:S02]  /*6030*/  UIMAD UR4, UR42, UR4, URZ ;  /* 0x000000042a0472a4 */ /* 0x000fe4000f8e02ff */
[----:B------:R-:W-:Y:S02]  /*6040*/  UIMAD.WIDE.U32 UR10, UR6, UR40, URZ ;  /* 0x00000028060a72a5 */ /* 0x000fe4000f8e00ff */
[----:B------:R-:W-:Y:S02]  /*6050*/  USEL UR5, UR38, UR12, !UP1 ;  /* 0x0000000c26057287 */ /* 0x000fe4000c800000 */
[----:B------:R-:W-:Y:S02]  /*6060*/  UIMAD UR8, UR42, UR7, URZ ;  /* 0x000000072a0872a4 */ /* 0x000fe4000f8e02ff */
[----:B------:R-:W-:Y:S03]  /*6070*/  UISETP.GE.AND UP0, UPT, UR6, UR4, UPT ;  /* 0x000000040600728c */ /* 0x000fe6000bf06270 */
[----:B------:R-:W-:Y:S01]  /*6080*/  UMOV UR4, UR11 ;  /* 0x0000000b00047c82 */ /* 0x000fe20008000000 */
[----:B------:R-:W-:Y:S02]  /*6090*/  UISETP.GE.OR UP0, UPT, UR5, UR8, UP0 ;  /* 0x000000080500728c */ /* 0x000fe40008706670 */
[----:B------:R-:W-:Y:S02]  /*60a0*/  USHF.R.U32.HI UR4, URZ, UR41, UR4 ;  /* 0x00000029ff047299 */ /* 0x000fe40008011604 */
[----:B------:R-:W-:Y:S02]  /*60b0*/  UIMAD.WIDE.U32 UR8, UR5, UR40, URZ ;  /* 0x00000028050872a5 */ /* 0x000fe4000f8e00ff */
[----:B------:R-:W-:Y:S02]  /*60c0*/  USEL UR11, UR6, UR4, !UP2 ;  /* 0x00000004060b7287 */ /* 0x000fe4000d000000 */
[----:B------:R-:W-:Y:S02]  /*60d0*/  UIADD3 UR8, UPT, UPT, -UR5, URZ, URZ ;  /* 0x000000ff05087290 */ /* 0x000fe4000fffe1ff */
[----:B------:R-:W-:Y:S01]  /*60e0*/  UIADD3 UR10, UPT, UPT, -UR11, URZ, URZ ;  /* 0x000000ff0b0a7290 */ /* 0x000fe2000fffe1ff */
[----:B------:R-:W-:Y:S01]  /*60f0*/  @!UP0 UMOV UR4, UR9 ;  /* 0x0000000900048c82 */ /* 0x000fe20008000000 */
[----:B------:R-:W-:Y:S02]  /*6100*/  UIADD3 UR9, UPT, UPT, -UR6, URZ, URZ ;  /* 0x000000ff06097290 */ /* 0x000fe4000fffe1ff */
[----:B------:R-:W-:Y:S02]  /*6110*/  @!UP0 USHF.R.U32.HI UR4, URZ, UR41, UR4 ;  /* 0x00000029ff048299 */ /* 0x000fe40008011604 */
[----:B------:R-:W-:Y:S02]  /*6120*/  UIMAD UR10, UR42, UR10, UR6 ;  /* 0x0000000a2a0a72a4 */ /* 0x000fe4000f8e0206 */
[----:B------:R-:W-:Y:S04]  /*6130*/  @!UP0 USEL UR4, UR5, UR4, !UP2 ;  /* 0x0000000405048287 */ /* 0x000fe8000d000000 */
[----:B------:R-:W-:Y:S02]  /*6140*/  @!UP0 UIMAD UR10, UR7, UR10, UR4 ;  /* 0x0000000a070a82a4 */ /* 0x000fe4000f8e0204 */
[----:B------:R-:W-:Y:S02]  /*6150*/  @!UP0 UIADD3 UR11, UPT, UPT, UR11, -UR4, URZ ;  /* 0x800000040b0b8290 */ /* 0x000fe4000fffe0ff */
[----:B------:R-:W-:Y:S02]  /*6160*/  UIMAD UR7, UR43, UR8, UR38 ;  /* 0x000000082b0772a4 */ /* 0x000fe4000f8e0226 */
[----:B------:R-:W-:Y:S02]  /*6170*/  @!UP0 UIMAD UR6, UR11, UR42, UR5 ;  /* 0x0000002a0b0682a4 */ /* 0x000fe4000f8e0205 */
[----:B------:R-:W-:Y:S01]  /*6180*/  UIMAD UR4, UR54, UR9, UR37 ;  /* 0x00000009360472a4 */ /* 0x000fe2000f8e0225 */
[----:B------:R-:W-:Y:S02]  /*6190*/  @!UP0 UMOV UR5, UR10 ;  /* 0x0000000a00058c82 */ /* 0x000fe40008000000 */
[----:B------:R-:W-:Y:S02]  /*61a0*/  UIMAD UR38, UR5, UR43, UR7 ;  /* 0x0000002b052672a4 */ /* 0x000fe4000f8e0207 */
[----:B------:R-:W-:Y:S11]  /*61b0*/  UIMAD UR37, UR6, UR54, UR4 ;  /* 0x00000036062572a4 */ /* 0x000ff6000f8e0204 */
[----:B------:R-:W-:Y:S01]  /*61c0*/  @!UPT UIADD3 URZ, UPT, UPT, URZ, URZ, URZ ;  /* 0x000000fffffff290 */ /* 0x000fe2000fffe0ff */
.L_x_105:
[----:B------:R-:W-:Y:S01]  /*61d0*/  UISETP.NE.AND UP0, UPT, UR39, 0x1, UPT ;  /* 0x000000012700788c */ /* 0x000fe2000bf05270 */
[----:B------:R-:W-:Y:S01]  /*61e0*/  LOP3.LUT P0, RZ, R50, 0x1b0, RZ, 0xc0, !PT ;  /* 0x000001b032ff7812 */ /* 0x000fe2000780c0ff */
[----:B------:R-:W-:Y:S01]  /*61f0*/  USHF.L.U32 UR50, UR30, 0x6, URZ ;  /* 0x000000061e327899 */ /* 0x000fe200080006ff */
[----:B------:R-:W-:Y:S01]  /*6200*/  BSSY.RECONVERGENT B6, `(.L_x_106) ;  /* 0x0000034000067945 */ /* 0x000fe20003800200 */
[----:B------:R-:W-:Y:S01]  /*6210*/  USHF.L.U32 UR49, UR31, 0x7, URZ ;  /* 0x000000071f317899 */ /* 0x000fe200080006ff */
[----:B------:R-:W-:Y:S06]  /*6220*/  IADD3 R52, PT, PT, R52, 0x1, RZ ;  /* 0x0000000134347810 */ /* 0x000fec0007ffe0ff */
[----:B------:R-:W2:Y:S01]  /*6230*/  @!UP0 LDCU.128 UR12, c[0x0][0xb10] ;  /* 0x00016200ff0c87ac */ /* 0x000ea20008000c00 */
[----:B------:R-:W3:Y:S01]  /*6240*/  @!UP0 LDCU UR5, c[0x0][0xb0c] ;  /* 0x00016180ff0587ac */ /* 0x000ee20008000800 */
[----:B------:R-:W4:Y:S01]  /*6250*/  @!UP0 LDCU UR10, c[0x0][0xb20] ;  /* 0x00016400ff0a87ac */ /* 0x000f220008000800 */
[----:B--2---:R-:W-:Y:S02]  /*6260*/  UIMAD.WIDE.U32 UR8, UR38, UR12, URZ ;  /* 0x0000000c260872a5 */ /* 0x004fe4000f8e00ff */
[----:B------:R-:W-:Y:S02]  /*6270*/  UIMAD.WIDE.U32 UR6, UR37, UR15, URZ ;  /* 0x0000000f250672a5 */ /* 0x000fe4000f8e00ff */
[----:B------:R-:W-:Y:S03]  /*6280*/  @!UP0 UISETP.NE.AND UP1, UPT, UR14, 0x1, UPT ;  /* 0x000000010e00888c */ /* 0x000fe6000bf25270 */
[----:B------:R-:W-:Y:S01]  /*6290*/  @!UP0 UMOV UR4, UR9 ;  /* 0x0000000900048c82 */ /* 0x000fe20008000000 */
[----:B---3--:R-:W-:Y:S02]  /*62a0*/  @!UP0 UISETP.NE.AND UP2, UPT, UR5, 0x1, UPT ;  /* 0x000000010500888c */ /* 0x008fe4000bf45270 */
[----:B------:R-:W-:Y:S01]  /*62b0*/  @!UP0 USHF.R.U32.HI UR4, URZ, UR13, UR4 ;  /* 0x0000000dff048299 */ /* 0x000fe20008011604 */
[----:B------:R-:W-:Y:S02]  /*62c0*/  @!UP0 UMOV UR6, UR7 ;  /* 0x0000000700068c82 */ /* 0x000fe40008000000 */
[----:B----4-:R-:W-:Y:S02]  /*62d0*/  @!UP0 USHF.R.U32.HI UR6, URZ, UR10, UR6 ;  /* 0x0000000aff068299 */ /* 0x010fe40008011606 */
[----:B------:R-:W-:Y:S02]  /*62e0*/  @!UP0 USEL UR7, UR38, UR4, !UP2 ;  /* 0x0000000426078287 */ /* 0x000fe4000d000000 */
[----:B------:R-:W-:Y:S04]  /*62f0*/  @!UP0 USEL UR6, UR37, UR6, !UP1 ;  /* 0x0000000625068287 */ /* 0x000fe8000c800000 */
[----:B------:R-:W-:Y:S02]  /*6300*/  @!UP0 UIADD3 UR4, UPT, UPT, -UR7, UR6, URZ ;  /* 0x0000000607048290 */ /* 0x000fe4000fffe1ff */
[----:B------:R-:W-:Y:S02]  /*6310*/  @!UP0 UIADD3 UR6, UPT, UPT, UR7, -UR6, URZ ;  /* 0x8000000607068290 */ /* 0x000fe4000fffe0ff */
[----:B------:R-:W-:Y:S02]  /*6320*/  @!UP0 UIMAD UR38, UR4, UR5, UR38 ;  /* 0x00000005042682a4 */ /* 0x000fe4000f8e0226 */
[----:B------:R-:W-:Y:S01]  /*6330*/  @!UP0 UIMAD UR37, UR6, UR14, UR37 ;  /* 0x0000000e062582a4 */ /* 0x000fe2000f8e0225 */
[----:B------:R-:W-:Y:S11]  /*6340*/  @!P0 BRA `(.L_x_107) ;  /* 0x00000000007c8947 */ /* 0x000ff60003800000 */
[----:B------:R-:W2:Y:S01]  /*6350*/  LDCU.64 UR8, c[0x4][0x80] ;  /* 0x01001000ff0877ac */ /* 0x000ea20008000a00 */
[----:B------:R-:W-:Y:S01]  /*6360*/  MOV R2, 0x0 ;  /* 0x0000000000027802 */ /* 0x000fe20000000f00 */
[----:B------:R-:W-:Y:S02]  /*6370*/  HFMA2 R12, -RZ, RZ, 0, 5.9604644775390625e-08 ;  /* 0x00000001ff0c7431 */ /* 0x000fe400000001ff */
[----:B------:R-:W-:Y:S01]  /*6380*/  IMAD.MOV.U32 R8, RZ, RZ, 0x70 ;  /* 0x00000070ff087424 */ /* 0x000fe200078e00ff */
[----:B------:R3:W4:Y:S01]  /*6390*/  LDC.64 R14, c[0x4][R2] ;  /* 0x01000000020e7b82 */ /* 0x0007220000000a00 */
[----:B------:R-:W1:Y:S01]  /*63a0*/  LDCU.64 UR6, c[0x4][0x88] ;  /* 0x01001100ff0677ac */ /* 0x000e620008000a00 */
[----:B------:R-:W-:Y:S01]  /*63b0*/  IMAD.MOV.U32 R13, RZ, RZ, RZ ;  /* 0x000000ffff0d7224 */ /* 0x000fe200078e00ff */
[----:B------:R-:W1:Y:S01]  /*63c0*/  LDCU.64 UR4, c[0x4][0x8] ;  /* 0x01000100ff0477ac */ /* 0x000e620008000a00 */
[----:B--2---:R-:W-:Y:S01]  /*63d0*/  MOV R5, UR9 ;  /* 0x0000000900057c02 */ /* 0x004fe20008000f00 */
[----:B------:R-:W-:Y:S01]  /*63e0*/  IMAD.U32 R4, RZ, RZ, UR8 ;  /* 0x00000008ff047e24 */ /* 0x000fe2000f8e00ff */
[----:B-1----:R-:W-:Y:S01]  /*63f0*/  MOV R7, UR7 ;  /* 0x0000000700077c02 */ /* 0x002fe20008000f00 */
[----:B------:R-:W-:Y:S01]  /*6400*/  IMAD.U32 R6, RZ, RZ, UR6 ;  /* 0x00000006ff067e24 */ /* 0x000fe2000f8e00ff */
[----:B------:R-:W-:Y:S01]  /*6410*/  MOV R11, UR5 ;  /* 0x00000005000b7c02 */ /* 0x000fe20008000f00 */
[----:B------:R-:W-:Y:S02]  /*6420*/  IMAD.U32 R10, RZ, RZ, UR4 ;  /* 0x00000004ff0a7e24 */ /* 0x000fe4000f8e00ff */
[----:B------:R-:W-:Y:S07]  /*6430*/  LEPC R20, `(.L_x_108) ;  /* 0x000000001014794e */ /* 0x000fee0000000000 */
[----:B---345:R-:W-:Y:S05]  /*6440*/  CALL.ABS.NOINC R14 ;  /* 0x000000000e007343 */ /* 0x038fea0003c00000 */
.L_x_108:
[----:B------:R-:W1:Y:S01]  /*6450*/  LDCU.64 UR8, c[0x4][0x80] ;  /* 0x01001000ff0877ac */ /* 0x000e620008000a00 */
[----:B------:R-:W2:Y:S01]  /*6460*/  LDC.64 R2, c[0x4][R2] ;  /* 0x0100000002027b82 */ /* 0x000ea20000000a00 */
[----:B------:R-:W-:Y:S02]  /*6470*/  HFMA2 R12, -RZ, RZ, 0, 5.9604644775390625e-08 ;  /* 0x00000001ff0c7431 */ /* 0x000fe400000001ff */
[----:B------:R-:W-:Y:S02]  /*6480*/  IMAD.MOV.U32 R8, RZ, RZ, 0x70 ;  /* 0x00000070ff087424 */ /* 0x000fe400078e00ff */
[----:B------:R-:W-:Y:S01]  /*6490*/  IMAD.MOV.U32 R13, RZ, RZ, RZ ;  /* 0x000000ffff0d7224 */ /* 0x000fe200078e00ff */
[----:B------:R-:W3:Y:S01]  /*64a0*/  LDCU.64 UR6, c[0x4][0x88] ;  /* 0x01001100ff0677ac */ /* 0x000ee20008000a00 */
[----:B------:R-:W4:Y:S01]  /*64b0*/  LDCU.64 UR4, c[0x4][0x8] ;  /* 0x01000100ff0477ac */ /* 0x000f220008000a00 */
[----:B-1----:R-:W-:Y:S02]  /*64c0*/  MOV R4, UR8 ;  /* 0x0000000800047c02 */ /* 0x002fe40008000f00 */
[----:B------:R-:W-:Y:S02]  /*64d0*/  MOV R5, UR9 ;  /* 0x0000000900057c02 */ /* 0x000fe40008000f00 */
[----:B---3--:R-:W-:Y:S01]  /*64e0*/  MOV R7, UR7 ;  /* 0x0000000700077c02 */ /* 0x008fe20008000f00 */
[----:B------:R-:W-:Y:S01]  /*64f0*/  IMAD.U32 R6, RZ, RZ, UR6 ;  /* 0x00000006ff067e24 */ /* 0x000fe2000f8e00ff */
[----:B----4-:R-:W-:Y:S01]  /*6500*/  MOV R11, UR5 ;  /* 0x00000005000b7c02 */ /* 0x010fe20008000f00 */
[----:B------:R-:W-:Y:S02]  /*6510*/  IMAD.U32 R10, RZ, RZ, UR4 ;  /* 0x00000004ff0a7e24 */ /* 0x000fe4000f8e00ff */
[----:B------:R-:W-:Y:S07]  /*6520*/  LEPC R20, `(.L_x_107) ;  /* 0x000000001014794e */ /* 0x000fee0000000000 */
[----:B--2---:R-:W-:Y:S05]  /*6530*/  CALL.ABS.NOINC R2 ;  /* 0x0000000002007343 */ /* 0x004fea0003c00000 */
.L_x_107:
[----:B------:R-:W-:Y:S05]  /*6540*/  BSYNC.RECONVERGENT B6 ;  /* 0x0000000000067941 */ /* 0x000fea0003800200 */
.L_x_106:
[----:B------:R-:W-:Y:S01]  /*6550*/  R2UR UR4, R49 ;  /* 0x00000000310472ca */ /* 0x000fe200000e0000 */
[----:B------:R-:W-:Y:S01]  /*6560*/  UISETP.NE.U32.AND UP0, UPT, UR62, URZ, UPT ;  /* 0x000000ff3e00728c */ /* 0x000fe2000bf05070 */
[----:B------:R-:W-:Y:S02]  /*6570*/  ISETP.NE.U32.AND P4, PT, R42, RZ, PT ;  /* 0x000000ff2a00720c */ /* 0x000fe40003f85070 */
[----:B------:R-:W-:Y:S01]  /*6580*/  ISETP.NE.U32.AND P2, PT, RZ, UR56, PT ;  /* 0x00000038ff007c0c */ /* 0x000fe2000bf45070 */
[----:B------:R-:W-:Y:S01]  /*6590*/  UISETP.NE.AND.EX UP1, UPT, UR63, URZ, UPT, UP0 ;  /* 0x000000ff3f00728c */ /* 0x000fe2000bf25300 */
[----:B------:R-:W-:Y:S01]  /*65a0*/  ISETP.NE.AND.EX P4, PT, R43, RZ, PT, P4 ;  /* 0x000000ff2b00720c */ /* 0x000fe20003f85340 */
[----:B------:R-:W-:Y:S01]  /*65b0*/  UPLOP3.LUT UP0, UPT, UPT, UPT, UPT, 0x40, 0x4 ;  /* 0x000000000004789c */ /* 0x000fe20003f0e870 */
[----:B------:R-:W-:Y:S05]  /*65c0*/  ISETP.NE.AND.EX P2, PT, RZ, UR57, PT, P2 ;  /* 0x00000039ff007c0c */ /* 0x000fea000bf45320 */
[----:B------:R-:W-:Y:S06]  /*65d0*/  UISETP.NE.AND UP2, UPT, UR4, URZ, UPT ;  /* 0x000000ff0400728c */ /* 0x000fec000bf45270 */
[----:B------:R-:W-:Y:S05]  /*65e0*/  PLOP3.LUT P1, PT, PT, PT, UP2, 0x80, 0x8 ;  /* 0x000000000008781c */ /* 0x000fea0003f2f028 */
[----:B------:R-:W-:Y:S06]  /*65f0*/  @UP2 UPLOP3.LUT UP0, UPT, UPT, UPT, UP1, 0x80, 0x8 ;  /* 0x000000000008289c */ /* 0x000fec0003f0f010 */
[----:B------:R-:W-:Y:S01]  /*6600*/  PLOP3.LUT P0, PT, PT, PT, UP0, 0x80, 0x8 ;  /* 0x000000000008781c */ /* 0x000fe20003f0f008 */
[----:B------:R-:W-:Y:S01]  /*6610*/  @!UPT UIADD3 URZ, UPT, UPT, URZ, URZ, URZ ;  /* 0x000000fffffff290 */ /* 0x000fe2000fffe0ff */
[----:B------:R-:W-:Y:S11]  /*6620*/  BRA.U !UP1, `(.L_x_109) ;  /* 0x00000001093c7547 */ /* 0x000ff6000b800000 */
[----:B------:R-:W-:Y:S01]  /*6630*/  UISETP.NE.U32.AND UP0, UPT, UR56, URZ, UPT ;  /* 0x000000ff3800728c */ /* 0x000fe2000bf05070 */
[----:B-1----:R-:W-:Y:S01]  /*6640*/  HFMA2 R0, -RZ, RZ, 0, 5.9604644775390625e-08 ;  /* 0x00000001ff007431 */ /* 0x002fe200000001ff */
[----:B------:R-:W1:Y:S01]  /*6650*/  LDCU.64 UR8, c[0x0][0x358] ;  /* 0x00006b00ff0877ac */ /* 0x000e620008000a00 */
[----:B------:R-:W-:Y:S01]  /*6660*/  IMAD.MOV.U32 R45, RZ, RZ, 0x1 ;  /* 0x00000001ff2d7424 */ /* 0x000fe200078e00ff */
[----:B------:R-:W-:Y:S06]  /*6670*/  UISETP.NE.AND.EX UP0, UPT, UR57, URZ, UPT, UP0 ;  /* 0x000000ff3900728c */ /* 0x000fec000bf05300 */
        /* <DEDUP_REMOVED lines=9> */
[----:B--23--:R-:W-:Y:S02]  /*6710*/  @!P3 IMAD.U32 R27, RZ, RZ, UR4 ;  /* 0x00000004ff1bbe24 */ /* 0x00cfe4000f8e00ff */
.L_x_109:
[----:B------:R-:W-:Y:S05]  /*6720*/  @!P4 BRA `(.L_x_110) ;  /* 0x000000000024c947 */ /* 0x000fea0003800000 */
[----:B------:R-:W-:Y:S01]  /*6730*/  ISETP.NE.U32.AND P3, PT, R40, RZ, PT ;  /* 0x000000ff2800720c */ /* 0x000fe20003f65070 */
[----:B------:R-:W2:Y:S03]  /*6740*/  LDCU.64 UR4, c[0x0][0x358] ;  /* 0x00006b00ff0477ac */ /* 0x000ea60008000a00 */
[----:B------:R-:W-:Y:S11]  /*6750*/  ISETP.NE.AND.EX P3, PT, R41, RZ, PT, P3 ;  /* 0x000000ff2900720c */ /* 0x000ff60003f65330 */
[----:B------:R-:W-:Y:S02]  /*6760*/  @!UPT UIADD3 URZ, UPT, UPT, URZ, URZ, URZ ;  /* 0x000000fffffff290 */ /* 0x000fe4000fffe0ff */
[----:B------:R-:W3:Y:S01]  /*6770*/  @P3 LDC.64 R2, c[0x0][0x8a8] ;  /* 0x00022a00ff023b82 */ /* 0x000ee20000000a00 */
[----:B-1----:R-:W-:Y:S04]  /*6780*/  @P3 IMAD R0, R42, UR36, RZ ;  /* 0x000000242a003c24 */ /* 0x002fe8000f8e02ff */
[----:B---3--:R-:W-:Y:S05]  /*6790*/  @P3 IMAD.WIDE R2, R0, 0x4, R2 ;  /* 0x0000000400023825 */ /* 0x008fea00078e0202 */
[----:B--2--5:R2:W5:Y:S02]  /*67a0*/  @P3 LDG.E R24, desc[UR4][R2.64] ;  /* 0x0000000402183981 */ /* 0x024564000c1e1900 */
[----:B--2---:R-:W3:Y:S02]  /*67b0*/  @!P3 LDC R24, c[0x0][0x8a0] ;  /* 0x00022800ff18bb82 */ /* 0x004ee40000000800 */
.L_x_110:
[----:B-----5:R-:W-:Y:S01]  /*67c0*/  FSETP.NEU.AND P3, PT, R27, RZ, PT ;  /* 0x000000ff1b00720b */ /* 0x020fe20003f6d000 */
[----:B------:R-:W-:Y:S01]  /*67d0*/  IMAD.SHL.U32 R62, R44, 0x2, RZ ;  /* 0x000000022c3e7824 */ /* 0x000fe200078e00ff */
[----:B------:R-:W-:Y:S01]  /*67e0*/  SEL R4, RZ, 0xffffffff, P2 ;  /* 0xffffffffff047807 */ /* 0x000fe20001000000 */
[----:B------:R-:W-:Y:S01]  /*67f0*/  BSSY B1, `(.L_x_111) ;  /* 0x0000036000017945 */ /* 0x000fe20003800000 */
[----:B------:R-:W-:Y:S01]  /*6800*/  @P1 LOP3.LUT P2, RZ, R45, 0xff, RZ, 0xc0, !PT ;  /* 0x000000ff2dff1812 */ /* 0x000fe2000784c0ff */
[----:B------:R-:W-:Y:S01]  /*6810*/  VIADD R60, R62, UR44 ;  /* 0x0000002c3e3c7c36 */ /* 0x000fe20008000000 */
[----:B-1----:R-:W-:Y:S01]  /*6820*/  @P1 SEL R0, RZ, 0xffffffff, P3 ;  /* 0xffffffffff001807 */ /* 0x002fe20001800000 */
[----:B------:R-:W-:Y:S01]  /*6830*/  IMAD.MOV.U32 R63, RZ, RZ, 0x1 ;  /* 0x00000001ff3f7424 */ /* 0x000fe200078e00ff */
[----:B------:R-:W-:Y:S01]  /*6840*/  LOP3.LUT R55, R55, 0x1, RZ, 0x3c, !PT ;  /* 0x0000000137377812 */ /* 0x000fe200078e3cff */
[----:B------:R-:W-:Y:S01]  /*6850*/  IMAD.MOV.U32 R61, RZ, RZ, RZ ;  /* 0x000000ffff3d7224 */ /* 0x000fe200078e00ff */
[----:B------:R-:W-:Y:S02]  /*6860*/  @P0 SEL R0, R4, R0, !P2 ;  /* 0x0000000004000207 */ /* 0x000fe40005000000 */
[----:B------:R-:W-:Y:S02]  /*6870*/  CS2R R38, SRZ ;  /* 0x0000000000267805 */ /* 0x000fe4000001ff00 */
[----:B------:R-:W-:Y:S02]  /*6880*/  LEA R26, R22, UR44, 0x3 ;  /* 0x0000002c161a7c11 */ /* 0x000fe4000f8e18ff */
[----:B------:R-:W-:Y:S02]  /*6890*/  CS2R R36, SRZ ;  /* 0x0000000000247805 */ /* 0x000fe4000001ff00 */
[----:B------:R-:W-:Y:S02]  /*68a0*/  @P1 LOP3.LUT R0, R0, 0x1, RZ, 0xc0, !PT ;  /* 0x0000000100001812 */ /* 0x000fe400078ec0ff */
[----:B------:R-:W-:Y:S02]  /*68b0*/  CS2R R30, SRZ ;  /* 0x00000000001e7805 */ /* 0x000fe4000001ff00 */
[----:B------:R-:W-:Y:S02]  /*68c0*/  SHF.L.U32 R2, R54, 0x1f, RZ ;  /* 0x0000001f36027819 */ /* 0x000fe400000006ff */
[----:B------:R-:W-:Y:S02]  /*68d0*/  CS2R R28, SRZ ;  /* 0x00000000001c7805 */ /* 0x000fe4000001ff00 */
[----:B------:R-:W-:Y:S01]  /*68e0*/  ISETP.NE.U32.OR P5, PT, R0, 0x1, !P1 ;  /* 0x000000010000780c */ /* 0x000fe20004fa5470 */
[----:B------:R-:W-:Y:S01]  /*68f0*/  IMAD.IADD R59, R56, 0x1, R60 ;  /* 0x00000001383b7824 */ /* 0x000fe200078e023c */
[----:B------:R-:W-:Y:S02]  /*6900*/  PLOP3.LUT P2, PT, PT, PT, UP1, 0x80, 0x8 ;  /* 0x000000000008781c */ /* 0x000fe40003f4f018 */
[----:B------:R-:W-:Y:S02]  /*6910*/  LEA.HI R25, R22, R22, RZ, 0x1 ;  /* 0x0000001616197211 */ /* 0x000fe400078f08ff */
[----:B------:R-:W-:Y:S02]  /*6920*/  LOP3.LUT P4, R51, R45, 0xff, RZ, 0xc0, !PT ;  /* 0x000000ff2d337812 */ /* 0x000fe4000788c0ff */
[----:B------:R-:W-:Y:S02]  /*6930*/  SEL R3, RZ, 0xffffffff, P3 ;  /* 0xffffffffff037807 */ /* 0x000fe40001800000 */
[----:B------:R-:W-:Y:S03]  /*6940*/  P2R R58, PR, RZ, 0x20 ;  /* 0x00000020ff3a7803 */ /* 0x000fe60000000000 */
[----:B------:R-:W-:Y:S02]  /*6950*/  @P5 SHF.L.U32 R0, R55, 0x1f, RZ ;  /* 0x0000001f37005819 */ /* 0x000fe400000006ff */
[----:B------:R-:W-:Y:S02]  /*6960*/  @P2 SEL R3, R4, R3, !P4 ;  /* 0x0000000304032207 */ /* 0x000fe40006000000 */
[----:B------:R1:W2:Y:S02]  /*6970*/  @P5 SYNCS.PHASECHK.TRANS64.TRYWAIT P1, [UR44+0x110], R0 ;  /* 0x00011000ff0055a7 */ /* 0x0002a4000802112c */
[----:B------:R-:W-:Y:S04]  /*6980*/  LOP3.LUT R3, R3, 0x1, RZ, 0xc0, !PT ;  /* 0x0000000103037812 */ /* 0x000fe800078ec0ff */
[----:B------:R-:W-:Y:S04]  /*6990*/  ISETP.NE.U32.AND P2, PT, R3, 0x1, PT ;  /* 0x000000010300780c */ /* 0x000fe80003f45070 */
[----:B------:R-:W-:Y:S01]  /*69a0*/  P2R R64, PR, RZ, 0x4 ;  /* 0x00000004ff407803 */ /* 0x000fe20000000000 */
[----:B------:R4:W3:Y:S01]  /*69b0*/  SYNCS.PHASECHK.TRANS64.TRYWAIT P0, [R26+URZ+0x180], R2 ;  /* 0x000180021a0075a7 */ /* 0x0008e200080011ff */
[C---:B-1----:R-:W-:Y:S01]  /*69c0*/  IMAD.SHL.U32 R0, R25.reuse, 0x40, RZ ;  /* 0x0000004019007824 */ /* 0x042fe200078e00ff */
[----:B------:R-:W-:Y:S04]  /*69d0*/  LOP3.LUT R25, R25, 0xffe, RZ, 0xc0, !PT ;  /* 0x00000ffe19197812 */ /* 0x000fe800078ec0ff */
[----:B------:R-:W-:Y:S01]  /*69e0*/  LOP3.LUT R0, R0, 0xffffff80, RZ, 0xc0, !PT ;  /* 0xffffff8000007812 */ /* 0x000fe200078ec0ff */
[----:B------:R-:W-:Y:S04]  /*69f0*/  IMAD.IADD R25, R22, 0x1, -R25 ;  /* 0x0000000116197824 */ /* 0x000fe800078e0a19 */
[----:B------:R-:W-:Y:S04]  /*6a00*/  IMAD.IADD R0, R23, 0x1, R0 ;  /* 0x0000000117007824 */ /* 0x000fe800078e0200 */
[----:B------:R-:W-:Y:S01]  /*6a10*/  IMAD R25, R25, 0x100000, R0 ;  /* 0x0010000019197824 */ /* 0x000fe200078e0200 */
[----:B--2---:R-:W-:Y:S01]  /*6a20*/  @P5 SEL R63, RZ, 0x1, !P1 ;  /* 0x00000001ff3f5807 */ /* 0x004fe20004800000 */
[----:B----4-:R-:W-:Y:S06]  /*6a30*/  @!P5 BRA `(.L_x_112) ;  /* 0x000000000044d947 */ /* 0x010fec0003800000 */
[----:B------:R-:W-:Y:S01]  /*6a40*/  IMAD.MOV.U32 R38, RZ, RZ, RZ ;  /* 0x000000ffff267224 */ /* 0x000fe200078e00ff */
[----:B------:R-:W-:Y:S01]  /*6a50*/  ISETP.NE.AND P1, PT, R63, RZ, PT ;  /* 0x000000ff3f00720c */ /* 0x000fe20003f25270 */
[----:B------:R-:W-:Y:S01]  /*6a60*/  BSSY B0, `(.L_x_113) ;  /* 0x0000008000007945 */ /* 0x000fe20003800000 */
[----:B------:R-:W-:Y:S02]  /*6a70*/  CS2R R30, SRZ ;  /* 0x00000000001e7805 */ /* 0x000fe4000001ff00 */
[----:B------:R-:W-:Y:S02]  /*6a80*/  CS2R R28, SRZ ;  /* 0x00000000001c7805 */ /* 0x000fe4000001ff00 */
[----:B------:R-:W-:Y:S07]  /*6a90*/  CS2R R36, SRZ ;  /* 0x0000000000247805 */ /* 0x000fee000001ff00 */
[----:B------:R-:W-:Y:S05]  /*6aa0*/  @P1 BRA `(.L_x_114) ;  /* 0x00000000000c1947 */ /* 0x000fea0003800000 */
[----:B------:R-:W-:Y:S04]  /*6ab0*/  SHF.L.U32 R3, R55, 0x1f, RZ ;  /* 0x0000001f37037819 */ /* 0x000fe800000006ff */
[----:B------:R-:W1:Y:S02]  /*6ac0*/  SYNCS.PHASECHK.TRANS64.TRYWAIT P1, [UR44+0x110], R3 ;  /* 0x00011003ff0075a7 */ /* 0x000e64000802112c */
[----:B-1----:R-:W-:Y:S05]  /*6ad0*/  @!P1 BRA `(.L_x_115) ;  /* 0x0000003000ec9947 */ /* 0x002fea0003800000 */
.L_x_114:
[----:B------:R-:W-:Y:S05]  /*6ae0*/  BSYNC B0 ;  /* 0x0000000000007941 */ /* 0x000fea0003800000 */
.L_x_113:
[----:B------:R-:W-:Y:S01]  /*6af0*/  ISETP.NE.AND P1, PT, R64, RZ, PT ;  /* 0x000000ff4000720c */ /* 0x000fe20003f25270 */
[----:B------:R-:W-:Y:S11]  /*6b00*/  HFMA2 R61, -RZ, RZ, 0, 5.9604644775390625e-08 ;  /* 0x00000001ff3d7431 */ /* 0x000ff600000001ff */
[----:B------:R-:W-:Y:S01]  /*6b10*/  @!UPT UIADD3 URZ, UPT, UPT, URZ, URZ, URZ ;  /* 0x000000fffffff290 */ /* 0x000fe2000fffe0ff */
[----:B------:R-:W-:Y:S05]  /*6b20*/  @P1 WARPSYNC.ALL ;  /* 0x0000000000001948 */ /* 0x000fea0003800000 */
[----:B------:R2:W4:Y:S04]  /*6b30*/  @P1 LDSM.16.M88.4 R28, [R62+UR44+0x400] ;  /* 0x0004002c3e1c183b */ /* 0x0005280008000200 */
[----:B------:R2:W1:Y:S02]  /*6b40*/  @P1 LDSM.16.M88.4 R36, [R59+0x400] ;  /* 0x000400003b24183b */ /* 0x0004640000000200 */
.L_x_112:
[----:B------:R-:W-:Y:S05]  /*6b50*/  BSYNC B1 ;  /* 0x0000000000017941 */ /* 0x000fea0003800000 */
.L_x_111:
[----:B-1----:R-:W-:Y:S04]  /*6b60*/  SHF.R.U32.HI R0, RZ, 0x15, R25 ;  /* 0x00000015ff007819 */ /* 0x002fe80000011619 */
[----:B------:R-:W-:Y:S01]  /*6b70*/  LOP3.LUT P1, RZ, R0, 0x3, R46, 0x48, !PT ;  /* 0x0000000300ff7812 */ /* 0x000fe2000782482e */
[----:B------:R-:W-:Y:S01]  /*6b80*/  @!UPT UIADD3 URZ, UPT, UPT, URZ, URZ, URZ ;  /* 0x000000fffffff290 */ /* 0x000fe2000fffe0ff */
[----:B---3--:R-:W-:Y:S11]  /*6b90*/  @P0 BRA `(.L_x_116) ;  /* 0x0000000000080947 */ /* 0x008ff60003800000 */
[----:B------:R-:W1:Y:S02]  /*6ba0*/  SYNCS.PHASECHK.TRANS64.TRYWAIT P0, [R26+URZ+0x180], R2 ;  /* 0x000180021a0075a7 */ /* 0x000e6400080011ff */
[----:B-1----:R-:W-:Y:S05]  /*6bb0*/  @!P0 BRA `(.L_x_117) ;  /* 0x0000003000cc8947 */ /* 0x002fea0003800000 */
.L_x_116:
[----:B------:R-:W-:Y:S05]  /*6bc0*/  @!P1 BRA `(.L_x_118) ;  /* 0x0000000000409947 */ /* 0x000fea0003800000 */
[----:B------:R-:W3:Y:S01]  /*6bd0*/  LDCU.64 UR8, c[0x4][0x70] ;  /* 0x01000e00ff0877ac */ /* 0x000ee20008000a00 */
[----:B------:R-:W-:Y:S01]  /*6be0*/  MOV R3, 0x0 ;  /* 0x0000000000037802 */ /* 0x000fe20000000f00 */
[----:B------:R-:W-:Y:S02]  /*6bf0*/  HFMA2 R12, -RZ, RZ, 0, 5.9604644775390625e-08 ;  /* 0x00000001ff0c7431 */ /* 0x000fe400000001ff */
[----:B------:R-:W-:Y:S02]  /*6c00*/  IMAD.MOV.U32 R8, RZ, RZ, 0x192 ;  /* 0x00000192ff087424 */ /* 0x000fe400078e00ff */
[----:B------:R-:W-:Y:S01]  /*6c10*/  IMAD.MOV.U32 R13, RZ, RZ, RZ ;  /* 0x000000ffff0d7224 */ /* 0x000fe200078e00ff */
[----:B------:R-:W5:Y:S01]  /*6c20*/  LDCU.64 UR6, c[0x4][0x78] ;  /* 0x01000f00ff0677ac */ /* 0x000f620008000a00 */
[----:B-1----:R-:W1:Y:S01]  /*6c30*/  LDC.64 R2, c[0x4][R3] ;  /* 0x0100000003027b82 */ /* 0x002e620000000a00 */
[----:B------:R-:W2:Y:S01]  /*6c40*/  LDCU.64 UR4, c[0x4][0x10] ;  /* 0x01000200ff0477ac */ /* 0x000ea20008000a00 */
[----:B---3--:R-:W-:Y:S01]  /*6c50*/  MOV R5, UR9 ;  /* 0x0000000900057c02 */ /* 0x008fe20008000f00 */
[----:B------:R-:W-:Y:S01]  /*6c60*/  IMAD.U32 R4, RZ, RZ, UR8 ;  /* 0x00000008ff047e24 */ /* 0x000fe2000f8e00ff */
[----:B-----5:R-:W-:Y:S01]  /*6c70*/  MOV R7, UR7 ;  /* 0x0000000700077c02 */ /* 0x020fe20008000f00 */
[----:B------:R-:W-:Y:S01]  /*6c80*/  IMAD.U32 R6, RZ, RZ, UR6 ;  /* 0x00000006ff067e24 */ /* 0x000fe2000f8e00ff */
[----:B--2---:R-:W-:Y:S01]  /*6c90*/  MOV R11, UR5 ;  /* 0x00000005000b7c02 */ /* 0x004fe20008000f00 */
[----:B------:R-:W-:Y:S02]  /*6ca0*/  IMAD.U32 R10, RZ, RZ, UR4 ;  /* 0x00000004ff0a7e24 */ /* 0x000fe4000f8e00ff */
[----:B------:R-:W-:Y:S07]  /*6cb0*/  LEPC R20, `(.L_x_118) ;  /* 0x000000001014794e */ /* 0x000fee0000000000 */
[----:B-1--4-:R-:W-:Y:S05]  /*6cc0*/  CALL.ABS.NOINC R2 ;  /* 0x0000000002007343 */ /* 0x012fea0003c00000 */
.L_x_118:
[----:B----4-:R-:W-:Y:S01]  /*6cd0*/  SHF.L.U32 R3, R28, 0x10, RZ ;  /* 0x000000101c037819 */ /* 0x010fe200000006ff */
[----:B------:R-:W-:Y:S05]  /*6ce0*/  WARPSYNC.ALL ;  /* 0x0000000000007948 */ /* 0x000fea0003800000 */
[----:B------:R-:W-:Y:S01]  /*6cf0*/  R2UR UR4, R25 ;  /* 0x00000000190472ca */ /* 0x000fe200000e0000 */
[----:B------:R-:W-:Y:S01]  /*6d00*/  BSSY.RECONVERGENT B0, `(.L_x_119) ;  /* 0x000004e000007945 */ /* 0x000fe20003800200 */
[C---:B------:R-:W-:Y:S02]  /*6d10*/  SHF.L.U32 R20, R29.reuse, 0x10, RZ ;  /* 0x000000101d147819 */ /* 0x040fe400000006ff */
[----:B------:R-:W-:Y:S02]  /*6d20*/  LOP3.LUT R21, R29, 0xffff0000, RZ, 0xc0, !PT ;  /* 0xffff00001d157812 */ /* 0x000fe400078ec0ff */
[----:B------:R-:W-:Y:S07]  /*6d30*/  ISETP.NE.AND P0, PT, R57, RZ, PT ;  /* 0x000000ff3900720c */ /* 0x000fee0003f05270 */
[----:B------:R-:W3:Y:S02]  /*6d40*/  LDTM.16dp256bit.x4 R4, tmem[UR4] ;  /* 0x00000004000479ee */ /* 0x000ee40008120000 */
[----:B---3--:R-:W-:Y:S01]  /*6d50*/  FMUL R0, R24, R4 ;  /* 0x0000000418007220 */ /* 0x008fe20000400000 */
[----:B------:R-:W-:Y:S01]  /*6d60*/  LOP3.LUT R4, R28, 0xffff0000, RZ, 0xc0, !PT ;  /* 0xffff00001c047812 */ /* 0x000fe200078ec0ff */
[C---:B-1----:R-:W-:Y:S01]  /*6d70*/  FMUL R2, R24.reuse, R5 ;  /* 0x0000000518027220 */ /* 0x042fe20000400000 */
[C---:B------:R-:W-:Y:S01]  /*6d80*/  FMUL R7, R24.reuse, R7 ;  /* 0x0000000718077220 */ /* 0x040fe20000400000 */
[C---:B------:R-:W-:Y:S01]  /*6d90*/  FFMA R0, R27.reuse, R3, R0 ;  /* 0x000000031b007223 */ /* 0x040fe20000000000 */
[C---:B------:R-:W-:Y:S01]  /*6da0*/  FMUL R3, R24.reuse, R6 ;  /* 0x0000000618037220 */ /* 0x040fe20000400000 */
[C---:B------:R-:W-:Y:S01]  /*6db0*/  FFMA R2, R27.reuse, R4, R2 ;  /* 0x000000041b027223 */ /* 0x040fe20000000002 */
[C---:B------:R-:W-:Y:S01]  /*6dc0*/  FMUL R4, R24.reuse, R8 ;  /* 0x0000000818047220 */ /* 0x040fe20000400000 */
[C---:B------:R-:W-:Y:S01]  /*6dd0*/  FMUL R8, R24.reuse, R12 ;  /* 0x0000000c18087220 */ /* 0x040fe20000400000 */
[----:B------:R-:W-:Y:S01]  /*6de0*/  FMUL R12, R24, R16 ;  /* 0x00000010180c7220 */ /* 0x000fe20000400000 */
[----:B------:R-:W-:Y:S01]  /*6df0*/  SHF.L.U32 R16, R30, 0x10, RZ ;  /* 0x000000101e107819 */ /* 0x000fe200000006ff */
[C---:B------:R-:W-:Y:S01]  /*6e00*/  FFMA R3, R27.reuse, R20, R3 ;  /* 0x000000141b037223 */ /* 0x040fe20000000003 */
[----:B------:R-:W-:Y:S01]  /*6e10*/  F2FP.BF16.F32.PACK_AB R32, R2, R0 ;  /* 0x000000000220723e */ /* 0x000fe200000010ff */
[C---:B------:R-:W-:Y:S01]  /*6e20*/  FFMA R7, R27.reuse, R21, R7 ;  /* 0x000000151b077223 */ /* 0x040fe20000000007 */
[----:B------:R-:W-:Y:S01]  /*6e30*/  LOP3.LUT R0, R30, 0xffff0000, RZ, 0xc0, !PT ;  /* 0xffff00001e007812 */ /* 0x000fe200078ec0ff */
[----:B------:R-:W-:Y:S01]  /*6e40*/  FFMA R4, R27, R16, R4 ;  /* 0x000000101b047223 */ /* 0x000fe20000000004 */
[C---:B------:R-:W-:Y:S01]  /*6e50*/  SHF.L.U32 R2, R31.reuse, 0x10, RZ ;  /* 0x000000101f027819 */ /* 0x040fe200000006ff */
[C---:B------:R-:W-:Y:S01]  /*6e60*/  FMUL R5, R24.reuse, R9 ;  /* 0x0000000918057220 */ /* 0x040fe20000400000 */
[----:B------:R-:W-:Y:S01]  /*6e70*/  LOP3.LUT R16, R31, 0xffff0000, RZ, 0xc0, !PT ;  /* 0xffff00001f107812 */ /* 0x000fe200078ec0ff */
[----:B------:R-:W-:Y:S01]  /*6e80*/  FMUL R6, R24, R10 ;  /* 0x0000000a18067220 */ /* 0x000fe20000400000 */
[----:B------:R-:W-:Y:S01]  /*6e90*/  F2FP.BF16.F32.PACK_AB R33, R7, R3 ;  /* 0x000000030721723e */ /* 0x000fe200000010ff */
[C---:B------:R-:W-:Y:S01]  /*6ea0*/  FFMA R5, R27.reuse, R0, R5 ;  /* 0x000000001b057223 */ /* 0x040fe20000000005 */
[C---:B------:R-:W-:Y:S01]  /*6eb0*/  SHF.L.U32 R0, R36.reuse, 0x10, RZ ;  /* 0x0000001024007819 */ /* 0x040fe200000006ff */
[----:B------:R-:W-:Y:S01]  /*6ec0*/  FFMA R6, R27, R2, R6 ;  /* 0x000000021b067223 */ /* 0x000fe20000000006 */
[----:B------:R-:W-:Y:S01]  /*6ed0*/  LOP3.LUT R2, R36, 0xffff0000, RZ, 0xc0, !PT ;  /* 0xffff000024027812 */ /* 0x000fe200078ec0ff */
[C---:B------:R-:W-:Y:S01]  /*6ee0*/  FMUL R11, R24.reuse, R11 ;  /* 0x0000000b180b7220 */ /* 0x040fe20000400000 */
[----:B------:R-:W-:Y:S01]  /*6ef0*/  SHF.L.U32 R3, R37, 0x10, RZ ;  /* 0x0000001025037819 */ /* 0x000fe200000006ff */
[C---:B------:R-:W-:Y:S01]  /*6f00*/  FMUL R9, R24.reuse, R13 ;  /* 0x0000000d18097220 */ /* 0x040fe20000400000 */
[----:B------:R-:W-:Y:S01]  /*6f10*/  F2FP.BF16.F32.PACK_AB R34, R5, R4 ;  /* 0x000000040522723e */ /* 0x000fe200000010ff */
[C---:B------:R-:W-:Y:S01]  /*6f20*/  FMUL R10, R24.reuse, R14 ;  /* 0x0000000e180a7220 */ /* 0x040fe20000400000 */
[C---:B------:R-:W-:Y:S01]  /*6f30*/  FFMA R11, R27.reuse, R16, R11 ;  /* 0x000000101b0b7223 */ /* 0x040fe2000000000b */
[C---:B------:R-:W-:Y:S01]  /*6f40*/  FFMA R8, R27.reuse, R0, R8 ;  /* 0x000000001b087223 */ /* 0x040fe20000000008 */
[----:B------:R-:W-:Y:S01]  /*6f50*/  FFMA R9, R27, R2, R9 ;  /* 0x000000021b097223 */ /* 0x000fe20000000009 */
[----:B------:R-:W-:Y:S01]  /*6f60*/  LOP3.LUT R0, R37, 0xffff0000, RZ, 0xc0, !PT ;  /* 0xffff000025007812 */ /* 0x000fe200078ec0ff */
[----:B------:R-:W-:Y:S01]  /*6f70*/  FFMA R10, R27, R3, R10 ;  /* 0x000000031b0a7223 */ /* 0x000fe2000000000a */
[----:B------:R-:W-:Y:S01]  /*6f80*/  FMUL R15, R24, R15 ;  /* 0x0000000f180f7220 */ /* 0x000fe20000400000 */
[----:B------:R-:W-:Y:S01]  /*6f90*/  SHF.L.U32 R2, R38, 0x10, RZ ;  /* 0x0000001026027819 */ /* 0x000fe200000006ff */
[----:B------:R-:W-:Y:S01]  /*6fa0*/  FMUL R13, R24, R17 ;  /* 0x00000011180d7220 */ /* 0x000fe20000400000 */
[----:B------:R-:W-:Y:S01]  /*6fb0*/  LOP3.LUT R3, R38, 0xffff0000, RZ, 0xc0, !PT ;  /* 0xffff000026037812 */ /* 0x000fe200078ec0ff */
[C---:B------:R-:W-:Y:S01]  /*6fc0*/  FMUL R14, R24.reuse, R18 ;  /* 0x00000012180e7220 */ /* 0x040fe20000400000 */
[----:B------:R-:W-:Y:S01]  /*6fd0*/  SHF.L.U32 R4, R39, 0x10, RZ ;  /* 0x0000001027047819 */ /* 0x000fe200000006ff */
[----:B------:R-:W-:Y:S01]  /*6fe0*/  FFMA R15, R27, R0, R15 ;  /* 0x000000001b0f7223 */ /* 0x000fe2000000000f */
[----:B------:R-:W-:Y:S01]  /*6ff0*/  LOP3.LUT R5, R39, 0xffff0000, RZ, 0xc0, !PT ;  /* 0xffff000027057812 */ /* 0x000fe200078ec0ff */
[----:B------:R-:W-:Y:S01]  /*7000*/  FMUL R19, R24, R19 ;  /* 0x0000001318137220 */ /* 0x000fe20000400000 */
[C---:B------:R-:W-:Y:S01]  /*7010*/  FFMA R12, R27.reuse, R2, R12 ;  /* 0x000000021b0c7223 */ /* 0x040fe2000000000c */
[C---:B------:R-:W-:Y:S01]  /*7020*/  FFMA R13, R27.reuse, R3, R13 ;  /* 0x000000031b0d7223 */ /* 0x040fe2000000000d */
[C---:B------:R-:W-:Y:S01]  /*7030*/  FFMA R14, R27.reuse, R4, R14 ;  /* 0x000000041b0e7223 */ /* 0x040fe2000000000e */
[----:B------:R-:W-:Y:S01]  /*7040*/  FFMA R19, R27, R5, R19 ;  /* 0x000000051b137223 */ /* 0x000fe20000000013 */
[----:B------:R-:W-:Y:S02]  /*7050*/  F2FP.BF16.F32.PACK_AB R35, R11, R6 ;  /* 0x000000060b23723e */ /* 0x000fe400000010ff */
[----:B------:R-:W-:Y:S02]  /*7060*/  F2FP.BF16.F32.PACK_AB R8, R9, R8 ;  /* 0x000000080908723e */ /* 0x000fe400000010ff */
[----:B------:R-:W-:Y:S01]  /*7070*/  F2FP.BF16.F32.PACK_AB R9, R15, R10 ;  /* 0x0000000a0f09723e */ /* 0x000fe200000010ff */
[----:B------:R1:W-:Y:S01]  /*7080*/  STSM.16.M88.4 [R60+0x400], R32 ;  /* 0x000400203c007844 */ /* 0x0003e20000000200 */
[----:B------:R-:W-:Y:S02]  /*7090*/  F2FP.BF16.F32.PACK_AB R10, R13, R12 ;  /* 0x0000000c0d0a723e */ /* 0x000fe400000010ff */
[----:B------:R-:W-:Y:S05]  /*70a0*/  F2FP.BF16.F32.PACK_AB R11, R19, R14 ;  /* 0x0000000e130b723e */ /* 0x000fea00000010ff */
[----:B------:R1:W-:Y:S01]  /*70b0*/  STSM.16.M88.4 [R59+0x400], R8 ;  /* 0x000400083b007844 */ /* 0x0003e20000000200 */
[----:B------:R-:W-:Y:S01]  /*70c0*/  @!PT LDS RZ, [RZ] ;  /* 0x00000000fffff984 */ /* 0x000fe20000000800 */
[----:B------:R-:W-:Y:S01]  /*70d0*/  @!PT LDS RZ, [RZ] ;  /* 0x00000000fffff984 */ /* 0x000fe20000000800 */
[----:B------:R-:W-:Y:S01]  /*70e0*/  @!PT LDS RZ, [RZ] ;  /* 0x00000000fffff984 */ /* 0x000fe20000000800 */
[----:B------:R-:W-:Y:S01]  /*70f0*/  @!PT LDS RZ, [RZ] ;  /* 0x00000000fffff984 */ /* 0x000fe20000000800 */
[----:B------:R3:W-:Y:S07]  /*7100*/  MEMBAR.ALL.CTA ;  /* 0x0000000000007992 */ /* 0x0007ee0000008000 */
[----:B---3--:R-:W3:Y:S02]  /*7110*/  FENCE.VIEW.ASYNC.S ;  /* 0x00000000000073c6 */ /* 0x008ee40000000000 */
[----:B---3--:R-:W-:Y:S06]  /*7120*/  BAR.SYNC.DEFER_BLOCKING 0x1, 0x80 ;  /* 0x0042000000007b1d */ /* 0x008fec0000010000 */
[----:B------:R-:W-:Y:S05]  /*7130*/  @P0 BRA `(.L_x_120) ;  /* 0x0000000000280947 */ /* 0x000fea0003800000 */
[----:B------:R-:W3:Y:S01]  /*7140*/  LDCU.64 UR6, c[0x0][0x348] ;  /* 0x00006900ff0677ac */ /* 0x000ee20008000a00 */
[----:B------:R-:W-:Y:S01]  /*7150*/  UIADD3 UR4, UPT, UPT, UR44, 0x400, URZ ;  /* 0x000004002c047890 */ /* 0x000fe2000fffe0ff */
[----:B------:R-:W-:Y:S05]  /*7160*/  UMOV UR51, UR36 ;  /* 0x0000002400337c82 */ /* 0x000fea0008000000 */
[----:B------:R-:W-:Y:S04]  /*7170*/  MOV R50, UR4 ;  /* 0x0000000400327c02 */ /* 0x000fe80008000f00 */
[----:B------:R-:W-:Y:S01]  /*7180*/  R2UR UR48, R50 ;  /* 0x00000000323072ca */ /* 0x000fe200000e0000 */
[----:B---3--:R-:W-:Y:S04]  /*7190*/  UIADD3 UR4, UP0, UPT, UR6, 0x680, URZ ;  /* 0x0000068006047890 */ /* 0x008fe8000ff1e0ff */
[----:B------:R-:W-:Y:S09]  /*71a0*/  UIADD3.X UR5, UPT, UPT, URZ, UR7, URZ, UP0, !UPT ;  /* 0x00000007ff057290 */ /* 0x000ff200087fe4ff */
[----:B------:R3:W-:Y:S01]  /*71b0*/  UTMASTG.3D [UR48], [UR4] ;  /* 0x00000030040073b5 */ /* 0x0007e20008010000 */
[----:B------:R0:W-:Y:S01]  /*71c0*/  UTMACMDFLUSH ;  /* 0x00000000000079b7 */ /* 0x0001e20000000000 */
[----:B---3--:R-:W-:Y:S04]  /*71d0*/  DEPBAR.LE SB0, 0x1 ;  /* 0x000080400000791a */ /* 0x008fe80000000000 */
.L_x_120:
[----:B------:R-:W-:Y:S05]  /*71e0*/  BSYNC.RECONVERGENT B0 ;  /* 0x0000000000007941 */ /* 0x000fea0003800200 */
.L_x_119:
[----:B------:R-:W-:Y:S01]  /*71f0*/  BAR.SYNC.DEFER_BLOCKING 0x1, 0x80 ;  /* 0x0042000000007b1d */ /* 0x000fe20000010000 */
[----:B------:R-:W-:Y:S01]  /*7200*/  ISETP.NE.AND P1, PT, R58, RZ, PT ;  /* 0x000000ff3a00720c */ /* 0x000fe20003f25270 */
[----:B------:R-:W-:Y:S01]  /*7210*/  UISETP.NE.AND UP0, UPT, UR47, URZ, UPT ;  /* 0x000000ff2f00728c */ /* 0x000fe2000bf05270 */
[----:B------:R-:W-:Y:S11]  /*7220*/  LEA R4, R61, UR44, 0x3 ;  /* 0x0000002c3d047c11 */ /* 0x000ff6000f8e18ff */
[----:B------:R-:W-:Y:S01]  /*7230*/  @P1 SHF.L.U32 R3, R55, 0x1f, RZ ;  /* 0x0000001f37031819 */ /* 0x000fe200000006ff */
[----:B------:R-:W-:Y:S06]  /*7240*/  BRA.U !UP0, `(.L_x_121) ;  /* 0x0000000108247547 */ /* 0x000fec000b800000 */
[----:B------:R-:W3:Y:S01]  /*7250*/  S2R R0, SR_CgaCtaId ;  /* 0x0000000000007919 */ /* 0x000ee20000008800 */
[----:B------:R-:W-:Y:S01]  /*7260*/  IMAD.U32 R2, RZ, RZ, UR46 ;  /* 0x0000002eff027e24 */ /* 0x000fe2000f8e00ff */
[----:B------:R-:W-:Y:S04]  /*7270*/  UIADD3 UR4, UPT, UPT, UR46, 0x1, URZ ;  /* 0x000000012e047890 */ /* 0x000fe8000fffe0ff */
[----:B------:R-:W-:Y:S01]  /*7280*/  @P1 LEA R2, R2, UR44, 0x3 ;  /* 0x0000002c02021c11 */ /* 0x000fe2000f8e18ff */
[----:B------:R-:W-:Y:S04]  /*7290*/  UISETP.NE.AND UP0, UPT, UR4, 0x4, UPT ;  /* 0x000000040400788c */ /* 0x000fe8000bf05270 */
[----:B------:R-:W-:Y:S01]  /*72a0*/  @P1 VIADD R2, R2, 0x130 ;  /* 0x0000013002021836 */ /* 0x000fe20000000000 */
[----:B------:R-:W-:Y:S04]  /*72b0*/  USEL UR46, UR4, URZ, UP0 ;  /* 0x000000ff042e7287 */ /* 0x000fe80008000000 */
[----:B---3--:R-:W-:Y:S04]  /*72c0*/  @P1 PRMT R0, R0, 0x654, R2 ;  /* 0x0000065400001816 */ /* 0x008fe80000000002 */
[----:B------:R3:W-:Y:S04]  /*72d0*/  @P1 SYNCS.ARRIVE.TRANS64.RED.A1T0 RZ, [R0+URZ], RZ ;  /* 0x000000ff00ff19a7 */ /* 0x0007e800081004ff */
.L_x_121:
[----:B------:R-:W4:Y:S01]  /*72e0*/  @P1 SYNCS.PHASECHK.TRANS64.TRYWAIT P0, [R4+URZ+0x110], R3 ;  /* 0x00011003040015a7 */ /* 0x000f2200080011ff */
[----:B------:R-:W-:Y:S01]  /*72f0*/  BSSY B1, `(.L_x_122) ;  /* 0x0000013000017945 */ /* 0x000fe20003800000 */
[----:B----4-:R-:W-:Y:S03]  /*7300*/  @P1 SEL R63, RZ, 0x1, !P0 ;  /* 0x00000001ff3f1807 */ /* 0x010fe60004000000 */
[----:B------:R-:W-:Y:S05]  /*7310*/  @!P1 BRA `(.L_x_123) ;  /* 0x0000000000409947 */ /* 0x000fea0003800000 */
[----:B------:R-:W-:Y:S01]  /*7320*/  ISETP.NE.AND P1, PT, R64, RZ, PT ;  /* 0x000000ff4000720c */ /* 0x000fe20003f25270 */
[----:B------:R-:W-:Y:S01]  /*7330*/  BSSY B0, `(.L_x_124) ;  /* 0x0000009000007945 */ /* 0x000fe20003800000 */
[----:B------:R-:W-:Y:S11]  /*7340*/  ISETP.NE.AND P0, PT, R63, RZ, PT ;  /* 0x000000ff3f00720c */ /* 0x000ff60003f05270 */
[----:B------:R-:W-:Y:S05]  /*7350*/  @P1 IMAD R3, R61, 0x1000, R62 ;  /* 0x000010003d031824 */ /* 0x000fea00078e023e */
[----:B------:R-:W-:Y:S05]  /*7360*/  @P1 IADD3 R2, PT, PT, R3, UR44, RZ ;  /* 0x0000002c03021c10 */ /* 0x000fea000fffe0ff */
[----:B------:R-:W-:Y:S01]  /*7370*/  @P1 IMAD.IADD R2, R56, 0x1, R2 ;  /* 0x0000000138021824 */ /* 0x000fe200078e0202 */
[----:B------:R-:W-:Y:S06]  /*7380*/  @P0 BRA `(.L_x_125) ;  /* 0x00000000000c0947 */ /* 0x000fec0003800000 */
[----:B---3--:R-:W-:Y:S04]  /*7390*/  SHF.L.U32 R0, R55, 0x1f, RZ ;  /* 0x0000001f37007819 */ /* 0x008fe800000006ff */
[----:B------:R-:W3:Y:S02]  /*73a0*/  SYNCS.PHASECHK.TRANS64.TRYWAIT P0, [R4+URZ+0x110], R0 ;  /* 0x00011000040075a7 */ /* 0x000ee400080011ff */
[----:B---3--:R-:W-:Y:S05]  /*73b0*/  @!P0 BRA `(.L_x_126) ;  /* 0x0000002800e08947 */ /* 0x008fea0003800000 */
.L_x_125:
[----:B------:R-:W-:Y:S05]  /*73c0*/  BSYNC B0 ;  /* 0x0000000000007941 */ /* 0x000fea0003800000 */
.L_x_124:
[----:B------:R-:W-:Y:S02]  /*73d0*/  ISETP.NE.AND P0, PT, R64, RZ, PT ;  /* 0x000000ff4000720c */ /* 0x000fe40003f05270 */
[----:B------:R-:W-:Y:S11]  /*73e0*/  IADD3 R61, PT, PT, R61, 0x1, RZ ;  /* 0x000000013d3d7810 */ /* 0x000ff60007ffe0ff */
[----:B------:R-:W-:Y:S05]  /*73f0*/  @P0 WARPSYNC.ALL ;  /* 0x0000000000000948 */ /* 0x000fea0003800000 */
[----:B------:R4:W1:Y:S04]  /*7400*/  @P0 LDSM.16.M88.4 R28, [R3+UR44+0x400] ;  /* 0x0004002c031c083b */ /* 0x0008680008000200 */
[----:B------:R4:W1:Y:S02]  /*7410*/  @P0 LDSM.16.M88.4 R36, [R2+0x400] ;  /* 0x000400000224083b */ /* 0x0008640000000200 */
.L_x_123:
[----:B------:R-:W-:Y:S05]  /*7420*/  BSYNC B1 ;  /* 0x0000000000017941 */ /* 0x000fea0003800000 */
.L_x_122:
[----:B---3--:R-:W-:Y:S05]  /*7430*/  VIADD R0, R25, 0x20 ;  /* 0x0000002019007836 */ /* 0x008fea0000000000 */
[----:B------:R-:W-:Y:S04]  /*7440*/  SHF.R.U32.HI R0, RZ, 0x15, R0 ;  /* 0x00000015ff007819 */ /* 0x000fe80000011600 */
[----:B------:R-:W-:Y:S11]  /*7450*/  LOP3.LUT P0, RZ, R0, 0x3, R46, 0x48, !PT ;  /* 0x0000000300ff7812 */ /* 0x000ff6000780482e */
[----:B------:R-:W-:Y:S02]  /*7460*/  @!UPT UIADD3 URZ, UPT, UPT, URZ, URZ, URZ ;  /* 0x000000fffffff290 */ /* 0x000fe4000fffe0ff */
[----:B------:R-:W-:Y:S05]  /*7470*/  @!P0 BRA `(.L_x_127) ;  /* 0x0000000000408947 */ /* 0x000fea0003800000 */
[----:B------:R-:W3:Y:S01]  /*7480*/  LDCU.64 UR8, c[0x4][0x70] ;  /* 0x01000e00ff0877ac */ /* 0x000ee20008000a00 */
[----:B----4-:R-:W-:Y:S01]  /*7490*/  MOV R3, 0x0 ;  /* 0x0000000000037802 */ /* 0x010fe20000000f00 */
[----:B------:R-:W-:Y:S02]  /*74a0*/  HFMA2 R12, -RZ, RZ, 0, 5.9604644775390625e-08 ;  /* 0x00000001ff0c7431 */ /* 0x000fe400000001ff */
[----:B-1----:R-:W-:Y:S02]  /*74b0*/  IMAD.MOV.U32 R8, RZ, RZ, 0x192 ;  /* 0x00000192ff087424 */ /* 0x002fe400078e00ff */
[----:B------:R-:W-:Y:S01]  /*74c0*/  IMAD.MOV.U32 R13, RZ, RZ, RZ ;  /* 0x000000ffff0d7224 */ /* 0x000fe200078e00ff */
[----:B------:R-:W1:Y:S01]  /*74d0*/  LDCU.64 UR6, c[0x4][0x78] ;  /* 0x01000f00ff0677ac */ /* 0x000e620008000a00 */
[----:B------:R-:W4:Y:S01]  /*74e0*/  LDC.64 R2, c[0x4][R3] ;  /* 0x0100000003027b82 */ /* 0x000f220000000a00 */
[----:B------:R-:W5:Y:S01]  /*74f0*/  LDCU.64 UR4, c[0x4][0x10] ;  /* 0x01000200ff0477ac */ /* 0x000f620008000a00 */
[----:B---3--:R-:W-:Y:S01]  /*7500*/  MOV R5, UR9 ;  /* 0x0000000900057c02 */ /* 0x008fe20008000f00 */
[----:B------:R-:W-:Y:S01]  /*7510*/  IMAD.U32 R4, RZ, RZ, UR8 ;  /* 0x00000008ff047e24 */ /* 0x000fe2000f8e00ff */
[----:B-1----:R-:W-:Y:S01]  /*7520*/  MOV R7, UR7 ;  /* 0x0000000700077c02 */ /* 0x002fe20008000f00 */
[----:B------:R-:W-:Y:S01]  /*7530*/  IMAD.U32 R6, RZ, RZ, UR6 ;  /* 0x00000006ff067e24 */ /* 0x000fe2000f8e00ff */
[----:B-----5:R-:W-:Y:S01]  /*7540*/  MOV R11, UR5 ;  /* 0x00000005000b7c02 */ /* 0x020fe20008000f00 */
[----:B------:R-:W-:Y:S02]  /*7550*/  IMAD.U32 R10, RZ, RZ, UR4 ;  /* 0x00000004ff0a7e24 */ /* 0x000fe4000f8e00ff */
[----:B------:R-:W-:Y:S07]  /*7560*/  LEPC R20, `(.L_x_127) ;  /* 0x000000001014794e */ /* 0x000fee0000000000 */
[----:B--2-4-:R-:W-:Y:S05]  /*7570*/  CALL.ABS.NOINC R2 ;  /* 0x0000000002007343 */ /* 0x014fea0003c00000 */
.L_x_127:
[----:B-1--4-:R-:W-:Y:S01]  /*7580*/  SHF.L.U32 R3, R28, 0x10, RZ ;  /* 0x000000101c037819 */ /* 0x012fe200000006ff */
[----:B------:R-:W-:Y:S05]  /*7590*/  WARPSYNC.ALL ;  /* 0x0000000000007948 */ /* 0x000fea0003800000 */
[----:B------:R-:W-:Y:S01]  /*75a0*/  R2UR UR4, R25 ;  /* 0x00000000190472ca */ /* 0x000fe200000e0000 */
[----:B------:R-:W1:Y:S01]  /*75b0*/  S2R R65, SR_CgaCtaId ;  /* 0x0000000000417919 */ /* 0x000e620000008800 */
[C---:B------:R-:W-:Y:S01]  /*75c0*/  SHF.L.U32 R20, R29.reuse, 0x10, RZ ;  /* 0x000000101d147819 */ /* 0x040fe200000006ff */
[----:B------:R-:W-:Y:S01]  /*75d0*/  BSSY.RECONVERGENT B0, `(.L_x_128) ;  /* 0x0000054000007945 */ /* 0x000fe20003800200 */
[----:B------:R-:W-:Y:S02]  /*75e0*/  LOP3.LUT R21, R29, 0xffff0000, RZ, 0xc0, !PT ;  /* 0xffff00001d157812 */ /* 0x000fe400078ec0ff */
[----:B------:R-:W-:Y:S02]  /*75f0*/  ISETP.NE.AND P6, PT, R58, RZ, PT ;  /* 0x000000ff3a00720c */ /* 0x000fe40003fc5270 */
[----:B------:R-:W-:Y:S05]  /*7600*/  ISETP.NE.AND P0, PT, R57, RZ, PT ;  /* 0x000000ff3900720c */ /* 0x000fea0003f05270 */
[----:B------:R-:W3:Y:S02]  /*7610*/  LDTM.16dp256bit.x4 R4, tmem[UR4+0x20] ;  /* 0x00002004000479ee */ /* 0x000ee40008120000 */
[----:B---3--:R-:W-:Y:S01]  /*7620*/  FMUL R0, R24, R4 ;  /* 0x0000000418007220 */ /* 0x008fe20000400000 */
[----:B------:R-:W-:Y:S01]  /*7630*/  LOP3.LUT R4, R28, 0xffff0000, RZ, 0xc0, !PT ;  /* 0xffff00001c047812 */ /* 0x000fe200078ec0ff */
[C---:B------:R-:W-:Y:S01]  /*7640*/  FMUL R2, R24.reuse, R5 ;  /* 0x0000000518027220 */ /* 0x040fe20000400000 */
[C---:B------:R-:W-:Y:S01]  /*7650*/  FMUL R7, R24.reuse, R7 ;  /* 0x0000000718077220 */ /* 0x040fe20000400000 */
[C---:B------:R-:W-:Y:S01]  /*7660*/  FFMA R0, R27.reuse, R3, R0 ;  /* 0x000000031b007223 */ /* 0x040fe20000000000 */
[C---:B------:R-:W-:Y:S01]  /*7670*/  FMUL R3, R24.reuse, R6 ;  /* 0x0000000618037220 */ /* 0x040fe20000400000 */
[C---:B------:R-:W-:Y:S01]  /*7680*/  FFMA R2, R27.reuse, R4, R2 ;  /* 0x000000041b027223 */ /* 0x040fe20000000002 */
[C---:B------:R-:W-:Y:S01]  /*7690*/  FMUL R4, R24.reuse, R8 ;  /* 0x0000000818047220 */ /* 0x040fe20000400000 */
[----:B------:R-:W-:Y:S01]  /*76a0*/  FMUL R8, R24, R12 ;  /* 0x0000000c18087220 */ /* 0x000fe20000400000 */
[C---:B------:R-:W-:Y:S01]  /*76b0*/  FFMA R3, R27.reuse, R20, R3 ;  /* 0x000000141b037223 */ /* 0x040fe20000000003 */
[----:B------:R-:W-:Y:S01]  /*76c0*/  FFMA R7, R27, R21, R7 ;  /* 0x000000151b077223 */ /* 0x000fe20000000007 */
[----:B------:R-:W-:Y:S01]  /*76d0*/  F2FP.BF16.F32.PACK_AB R32, R2, R0 ;  /* 0x000000000220723e */ /* 0x000fe200000010ff */
[----:B------:R-:W-:Y:S01]  /*76e0*/  FMUL R12, R24, R16 ;  /* 0x00000010180c7220 */ /* 0x000fe20000400000 */
[----:B------:R-:W-:Y:S01]  /*76f0*/  SHF.L.U32 R16, R30, 0x10, RZ ;  /* 0x000000101e107819 */ /* 0x000fe200000006ff */
[----:B------:R-:W-:Y:S01]  /*7700*/  FMUL R5, R24, R9 ;  /* 0x0000000918057220 */ /* 0x000fe20000400000 */
[----:B------:R-:W-:Y:S01]  /*7710*/  LOP3.LUT R0, R30, 0xffff0000, RZ, 0xc0, !PT ;  /* 0xffff00001e007812 */ /* 0x000fe200078ec0ff */
[C---:B------:R-:W-:Y:S01]  /*7720*/  FMUL R6, R24.reuse, R10 ;  /* 0x0000000a18067220 */ /* 0x040fe20000400000 */
[----:B------:R-:W-:Y:S01]  /*7730*/  SHF.L.U32 R2, R31, 0x10, RZ ;  /* 0x000000101f027819 */ /* 0x000fe200000006ff */
[----:B------:R-:W-:Y:S01]  /*7740*/  FFMA R4, R27, R16, R4 ;  /* 0x000000101b047223 */ /* 0x000fe20000000004 */
[----:B------:R-:W-:Y:S01]  /*7750*/  F2FP.BF16.F32.PACK_AB R33, R7, R3 ;  /* 0x000000030721723e */ /* 0x000fe200000010ff */
[----:B------:R-:W-:Y:S01]  /*7760*/  FFMA R5, R27, R0, R5 ;  /* 0x000000001b057223 */ /* 0x000fe20000000005 */
[----:B------:R-:W-:Y:S01]  /*7770*/  LOP3.LUT R3, R31, 0xffff0000, RZ, 0xc0, !PT ;  /* 0xffff00001f037812 */ /* 0x000fe200078ec0ff */
[----:B------:R-:W-:Y:S01]  /*7780*/  FMUL R11, R24, R11 ;  /* 0x0000000b180b7220 */ /* 0x000fe20000400000 */
[C---:B------:R-:W-:Y:S01]  /*7790*/  SHF.L.U32 R0, R36.reuse, 0x10, RZ ;  /* 0x0000001024007819 */ /* 0x040fe200000006ff */
[C---:B------:R-:W-:Y:S01]  /*77a0*/  FFMA R6, R27.reuse, R2, R6 ;  /* 0x000000021b067223 */ /* 0x040fe20000000006 */
[----:B------:R-:W-:Y:S01]  /*77b0*/  LOP3.LUT R2, R36, 0xffff0000, RZ, 0xc0, !PT ;  /* 0xffff000024027812 */ /* 0x000fe200078ec0ff */
[----:B------:R-:W-:Y:S01]  /*77c0*/  FFMA R11, R27, R3, R11 ;  /* 0x000000031b0b7223 */ /* 0x000fe2000000000b */
[----:B------:R-:W-:Y:S01]  /*77d0*/  SHF.L.U32 R3, R37, 0x10, RZ ;  /* 0x0000001025037819 */ /* 0x000fe200000006ff */
[C---:B------:R-:W-:Y:S01]  /*77e0*/  FMUL R9, R24.reuse, R13 ;  /* 0x0000000d18097220 */ /* 0x040fe20000400000 */
[----:B------:R-:W-:Y:S01]  /*77f0*/  F2FP.BF16.F32.PACK_AB R34, R5, R4 ;  /* 0x000000040522723e */ /* 0x000fe200000010ff */
[----:B------:R-:W-:Y:S01]  /*7800*/  FMUL R10, R24, R14 ;  /* 0x0000000e180a7220 */ /* 0x000fe20000400000 */
[----:B------:R-:W-:Y:S01]  /*7810*/  SHF.L.U32 R4, R39, 0x10, RZ ;  /* 0x0000001027047819 */ /* 0x000fe200000006ff */
[----:B------:R-:W-:Y:S01]  /*7820*/  FFMA R8, R27, R0, R8 ;  /* 0x000000001b087223 */ /* 0x000fe20000000008 */
[----:B------:R-:W-:Y:S01]  /*7830*/  LOP3.LUT R0, R37, 0xffff0000, RZ, 0xc0, !PT ;  /* 0xffff000025007812 */ /* 0x000fe200078ec0ff */
[C---:B------:R-:W-:Y:S01]  /*7840*/  FFMA R9, R27.reuse, R2, R9 ;  /* 0x000000021b097223 */ /* 0x040fe20000000009 */
[C---:B------:R-:W-:Y:S01]  /*7850*/  SHF.L.U32 R2, R38.reuse, 0x10, RZ ;  /* 0x0000001026027819 */ /* 0x040fe200000006ff */
[----:B------:R-:W-:Y:S01]  /*7860*/  FFMA R10, R27, R3, R10 ;  /* 0x000000031b0a7223 */ /* 0x000fe2000000000a */
[----:B------:R-:W-:Y:S01]  /*7870*/  LOP3.LUT R3, R38, 0xffff0000, RZ, 0xc0, !PT ;  /* 0xffff000026037812 */ /* 0x000fe200078ec0ff */
[C---:B------:R-:W-:Y:S01]  /*7880*/  FMUL R15, R24.reuse, R15 ;  /* 0x0000000f180f7220 */ /* 0x040fe20000400000 */
[----:B------:R-:W-:Y:S01]  /*7890*/  LOP3.LUT R5, R39, 0xffff0000, RZ, 0xc0, !PT ;  /* 0xffff000027057812 */ /* 0x000fe200078ec0ff */
[C---:B------:R-:W-:Y:S01]  /*78a0*/  FMUL R13, R24.reuse, R17 ;  /* 0x00000011180d7220 */ /* 0x040fe20000400000 */
[----:B------:R-:W-:Y:S01]  /*78b0*/  F2FP.BF16.F32.PACK_AB R35, R11, R6 ;  /* 0x000000060b23723e */ /* 0x000fe200000010ff */
[C---:B------:R-:W-:Y:S01]  /*78c0*/  FMUL R14, R24.reuse, R18 ;  /* 0x00000012180e7220 */ /* 0x040fe20000400000 */
[C---:B------:R-:W-:Y:S01]  /*78d0*/  FFMA R15, R27.reuse, R0, R15 ;  /* 0x000000001b0f7223 */ /* 0x040fe2000000000f */
[----:B------:R-:W-:Y:S01]  /*78e0*/  FMUL R19, R24, R19 ;  /* 0x0000001318137220 */ /* 0x000fe20000400000 */
[----:B------:R-:W-:Y:S01]  /*78f0*/  FFMA R12, R27, R2, R12 ;  /* 0x000000021b0c7223 */ /* 0x000fe2000000000c */
[----:B------:R3:W-:Y:S01]  /*7900*/  STSM.16.M88.4 [R60+0x1400], R32 ;  /* 0x001400203c007844 */ /* 0x0007e20000000200 */
[----:B------:R-:W-:Y:S01]  /*7910*/  F2FP.BF16.F32.PACK_AB R8, R9, R8 ;  /* 0x000000080908723e */ /* 0x000fe200000010ff */
[----:B------:R-:W-:Y:S01]  /*7920*/  FFMA R13, R27, R3, R13 ;  /* 0x000000031b0d7223 */ /* 0x000fe2000000000d */
[----:B------:R-:W-:Y:S01]  /*7930*/  F2FP.BF16.F32.PACK_AB R9, R15, R10 ;  /* 0x0000000a0f09723e */ /* 0x000fe200000010ff */
[C---:B------:R-:W-:Y:S01]  /*7940*/  FFMA R14, R27.reuse, R4, R14 ;  /* 0x000000041b0e7223 */ /* 0x040fe2000000000e */
[----:B------:R-:W-:Y:S01]  /*7950*/  FFMA R19, R27, R5, R19 ;  /* 0x000000051b137223 */ /* 0x000fe20000000013 */
[----:B------:R-:W-:Y:S02]  /*7960*/  MOV R0, UR46 ;  /* 0x0000002e00007c02 */ /* 0x000fe40008000f00 */
[----:B------:R-:W-:Y:S02]  /*7970*/  F2FP.BF16.F32.PACK_AB R10, R13, R12 ;  /* 0x0000000c0d0a723e */ /* 0x000fe400000010ff */
[----:B------:R-:W-:Y:S02]  /*7980*/  F2FP.BF16.F32.PACK_AB R11, R19, R14 ;  /* 0x0000000e130b723e */ /* 0x000fe400000010ff */
[----:B------:R-:W-:Y:S02]  /*7990*/  @P6 LEA R0, R0, UR44, 0x3 ;  /* 0x0000002c00006c11 */ /* 0x000fe4000f8e18ff */
[----:B------:R-:W-:Y:S01]  /*79a0*/  LEA R2, R61, UR44, 0x3 ;  /* 0x0000002c3d027c11 */ /* 0x000fe2000f8e18ff */
[----:B------:R3:W-:Y:S01]  /*79b0*/  STSM.16.M88.4 [R59+0x1400], R8 ;  /* 0x001400083b007844 */ /* 0x0007e20000000200 */
[----:B------:R-:W-:Y:S02]  /*79c0*/  @P6 IADD3 R0, PT, PT, R0, 0x130, RZ ;  /* 0x0000013000006810 */ /* 0x000fe40007ffe0ff */
[----:B------:R-:W-:Y:S01]  /*79d0*/  @P6 SHF.L.U32 R3, R55, 0x1f, RZ ;  /* 0x0000001f37036819 */ /* 0x000fe200000006ff */
[----:B------:R-:W-:Y:S01]  /*79e0*/  @!PT LDS RZ, [RZ] ;  /* 0x00000000fffff984 */ /* 0x000fe20000000800 */
[----:B------:R-:W-:Y:S01]  /*79f0*/  @!PT LDS RZ, [RZ] ;  /* 0x00000000fffff984 */ /* 0x000fe20000000800 */
[----:B------:R-:W-:Y:S01]  /*7a00*/  @!PT LDS RZ, [RZ] ;  /* 0x00000000fffff984 */ /* 0x000fe20000000800 */
[----:B------:R-:W-:Y:S01]  /*7a10*/  @!PT LDS RZ, [RZ] ;  /* 0x00000000fffff984 */ /* 0x000fe20000000800 */
[----:B------:R4:W-:Y:S06]  /*7a20*/  MEMBAR.ALL.CTA ;  /* 0x0000000000007992 */ /* 0x0009ec0000008000 */
[----:B----4-:R-:W4:Y:S01]  /*7a30*/  FENCE.VIEW.ASYNC.S ;  /* 0x00000000000073c6 */ /* 0x010f220000000000 */
[----:B-1----:R-:W-:Y:S01]  /*7a40*/  @P6 PRMT R0, R65, 0x654, R0 ;  /* 0x0000065441006816 */ /* 0x002fe20000000000 */
[----:B----4-:R-:W-:Y:S06]  /*7a50*/  BAR.SYNC.DEFER_BLOCKING 0x1, 0x80 ;  /* 0x0042000000007b1d */ /* 0x010fec0000010000 */
[----:B------:R-:W-:Y:S05]  /*7a60*/  @P0 BRA `(.L_x_129) ;  /* 0x0000000000280947 */ /* 0x000fea0003800000 */
[----:B------:R-:W1:Y:S01]  /*7a70*/  LDCU.64 UR6, c[0x0][0x348] ;  /* 0x00006900ff0677ac */ /* 0x000e620008000a00 */
[----:B------:R-:W-:Y:S02]  /*7a80*/  UIADD3 UR9, UPT, UPT, UR49, 0x20, URZ ;  /* 0x0000002031097890 */ /* 0x000fe4000fffe0ff */
[----:B------:R-:W-:Y:S01]  /*7a90*/  UIADD3 UR8, UPT, UPT, UR44, 0x1400, URZ ;  /* 0x000014002c087890 */ /* 0x000fe2000fffe0ff */
[----:B------:R-:W-:Y:S01]  /*7aa0*/  UMOV UR10, UR50 ;  /* 0x00000032000a7c82 */ /* 0x000fe20008000000 */
[----:B------:R-:W-:Y:S01]  /*7ab0*/  UMOV UR11, UR36 ;  /* 0x00000024000b7c82 */ /* 0x000fe20008000000 */
[----:B-1----:R-:W-:Y:S04]  /*7ac0*/  UIADD3 UR4, UP0, UPT, UR6, 0x680, URZ ;  /* 0x0000068006047890 */ /* 0x002fe8000ff1e0ff */
[----:B------:R-:W-:Y:S09]  /*7ad0*/  UIADD3.X UR5, UPT, UPT, URZ, UR7, URZ, UP0, !UPT ;  /* 0x00000007ff057290 */ /* 0x000ff200087fe4ff */
[----:B------:R1:W-:Y:S01]  /*7ae0*/  UTMASTG.3D [UR8], [UR4] ;  /* 0x00000008040073b5 */ /* 0x0003e20008010000 */
[----:B------:R0:W-:Y:S01]  /*7af0*/  UTMACMDFLUSH ;  /* 0x00000000000079b7 */ /* 0x0001e20000000000 */
[----:B-1----:R-:W-:Y:S04]  /*7b00*/  DEPBAR.LE SB0, 0x1 ;  /* 0x000080400000791a */ /* 0x002fe80000000000 */
.L_x_129:
[----:B------:R-:W-:Y:S05]  /*7b10*/  BSYNC.RECONVERGENT B0 ;  /* 0x0000000000007941 */ /* 0x000fea0003800200 */
.L_x_128:
[----:B------:R-:W-:Y:S01]  /*7b20*/  BAR.SYNC.DEFER_BLOCKING 0x1, 0x80 ;  /* 0x0042000000007b1d */ /* 0x000fe20000010000 */
[----:B------:R-:W-:Y:S04]  /*7b30*/  UIADD3 UR4, UPT, UPT, UR46, 0x1, URZ ;  /* 0x000000012e047890 */ /* 0x000fe8000fffe0ff */
[----:B------:R-:W-:Y:S04]  /*7b40*/  UISETP.NE.AND UP0, UPT, UR4, 0x4, UPT ;  /* 0x000000040400788c */ /* 0x000fe8000bf05270 */
[----:B------:R-:W-:Y:S01]  /*7b50*/  USEL UR45, UR4, URZ, UP0 ;  /* 0x000000ff042d7287 */ /* 0x000fe20008000000 */
[----:B------:R1:W-:Y:S01]  /*7b60*/  @P6 SYNCS.ARRIVE.TRANS64.RED.A1T0 RZ, [R0+URZ], RZ ;  /* 0x000000ff00ff69a7 */ /* 0x0003e200081004ff */
[----:B------:R-:W-:Y:S01]  /*7b70*/  BSSY B1, `(.L_x_130) ;  /* 0x0000014000017945 */ /* 0x000fe20003800000 */
[----:B------:R-:W4:Y:S02]  /*7b80*/  @P6 SYNCS.PHASECHK.TRANS64.TRYWAIT P0, [R2+URZ+0x110], R3 ;  /* 0x00011003020065a7 */ /* 0x000f2400080011ff */
[----:B----4-:R-:W-:Y:S01]  /*7b90*/  @P6 SEL R63, RZ, 0x1, !P0 ;  /* 0x00000001ff3f6807 */ /* 0x010fe20004000000 */
[----:B-1----:R-:W-:Y:S06]  /*7ba0*/  @!P6 BRA `(.L_x_131) ;  /* 0x000000000040e947 */ /* 0x002fec0003800000 */
[----:B------:R-:W-:Y:S01]  /*7bb0*/  ISETP.NE.AND P1, PT, R64, RZ, PT ;  /* 0x000000ff4000720c */ /* 0x000fe20003f25270 */
[----:B------:R-:W-:Y:S01]  /*7bc0*/  BSSY B0, `(.L_x_132) ;  /* 0x0000009000007945 */ /* 0x000fe20003800000 */
[----:B------:R-:W-:Y:S11]  /*7bd0*/  ISETP.NE.AND P0, PT, R63, RZ, PT ;  /* 0x000000ff3f00720c */ /* 0x000ff60003f05270 */
[----:B------:R-:W-:Y:S05]  /*7be0*/  @P1 IMAD R3, R61, 0x1000, R62 ;  /* 0x000010003d031824 */ /* 0x000fea00078e023e */
[----:B------:R-:W-:Y:S05]  /*7bf0*/  @P1 IADD3 R0, PT, PT, R3, UR44, RZ ;  /* 0x0000002c03001c10 */ /* 0x000fea000fffe0ff */
[----:B------:R-:W-:Y:S01]  /*7c00*/  @P1 IMAD.IADD R0, R56, 0x1, R0 ;  /* 0x0000000138001824 */ /* 0x000fe200078e0200 */
[----:B------:R-:W-:Y:S06]  /*7c10*/  @P0 BRA `(.L_x_133) ;  /* 0x00000000000c0947 */ /* 0x000fec0003800000 */
[----:B------:R-:W-:Y:S04]  /*7c20*/  SHF.L.U32 R4, R55, 0x1f, RZ ;  /* 0x0000001f37047819 */ /* 0x000fe800000006ff */
[----:B------:R-:W1:Y:S02]  /*7c30*/  SYNCS.PHASECHK.TRANS64.TRYWAIT P0, [R2+URZ+0x110], R4 ;  /* 0x00011004020075a7 */ /* 0x000e6400080011ff */
[----:B-1----:R-:W-:Y:S05]  /*7c40*/  @!P0 BRA `(.L_x_134) ;  /* 0x0000002000d08947 */ /* 0x002fea0003800000 */
.L_x_133:
[----:B------:R-:W-:Y:S05]  /*7c50*/  BSYNC B0 ;  /* 0x0000000000007941 */ /* 0x000fea0003800000 */
.L_x_132:
[----:B------:R-:W-:Y:S02]  /*7c60*/  ISETP.NE.AND P0, PT, R64, RZ, PT ;  /* 0x000000ff4000720c */ /* 0x000fe40003f05270 */
[----:B------:R-:W-:Y:S11]  /*7c70*/  IADD3 R61, PT, PT, R61, 0x1, RZ ;  /* 0x000000013d3d7810 */ /* 0x000ff60007ffe0ff */
[----:B------:R-:W-:Y:S05]  /*7c80*/  @P0 WARPSYNC.ALL ;  /* 0x0000000000000948 */ /* 0x000fea0003800000 */
[----:B------:R4:W1:Y:S04]  /*7c90*/  @P0 LDSM.16.M88.4 R28, [R3+UR44+0x400] ;  /* 0x0004002c031c083b */ /* 0x0008680008000200 */
[----:B------:R4:W1:Y:S02]  /*7ca0*/  @P0 LDSM.16.M88.4 R36, [R0+0x400] ;  /* 0x000400000024083b */ /* 0x0008640000000200 */
.L_x_131:
[----:B------:R-:W-:Y:S05]  /*7cb0*/  BSYNC B1 ;  /* 0x0000000000017941 */ /* 0x000fea0003800000 */
.L_x_130:
[----:B----4-:R-:W-:Y:S05]  /*7cc0*/  VIADD R0, R25, 0x40 ;  /* 0x0000004019007836 */ /* 0x010fea0000000000 */
[----:B------:R-:W-:Y:S04]  /*7cd0*/  SHF.R.U32.HI R0, RZ, 0x15, R0 ;  /* 0x00000015ff007819 */ /* 0x000fe80000011600 */
[----:B------:R-:W-:Y:S11]  /*7ce0*/  LOP3.LUT P0, RZ, R0, 0x3, R46, 0x48, !PT ;  /* 0x0000000300ff7812 */ /* 0x000ff6000780482e */
[----:B------:R-:W-:Y:S02]  /*7cf0*/  @!UPT UIADD3 URZ, UPT, UPT, URZ, URZ, URZ ;  /* 0x000000fffffff290 */ /* 0x000fe4000fffe0ff */
[----:B------:R-:W-:Y:S05]  /*7d00*/  @!P0 BRA `(.L_x_135) ;  /* 0x0000000000408947 */ /* 0x000fea0003800000 */
[----:B------:R-:W4:Y:S01]  /*7d10*/  LDCU.64 UR8, c[0x4][0x70] ;  /* 0x01000e00ff0877ac */ /* 0x000f220008000a00 */
[----:B------:R-:W-:Y:S01]  /*7d20*/  MOV R3, 0x0 ;  /* 0x0000000000037802 */ /* 0x000fe20000000f00 */
[----:B------:R-:W-:Y:S02]  /*7d30*/  HFMA2 R12, -RZ, RZ, 0, 5.9604644775390625e-08 ;  /* 0x00000001ff0c7431 */ /* 0x000fe400000001ff */
[----:B---3--:R-:W-:Y:S02]  /*7d40*/  IMAD.MOV.U32 R8, RZ, RZ, 0x192 ;  /* 0x00000192ff087424 */ /* 0x008fe400078e00ff */
[----:B------:R-:W-:Y:S01]  /*7d50*/  IMAD.MOV.U32 R13, RZ, RZ, RZ ;  /* 0x000000ffff0d7224 */ /* 0x000fe200078e00ff */
[----:B------:R-:W3:Y:S01]  /*7d60*/  LDCU.64 UR6, c[0x4][0x78] ;  /* 0x01000f00ff0677ac */ /* 0x000ee20008000a00 */
[----:B-1----:R-:W1:Y:S01]  /*7d70*/  LDC.64 R2, c[0x4][R3] ;  /* 0x0100000003027b82 */ /* 0x002e620000000a00 */
[----:B------:R-:W5:Y:S01]  /*7d80*/  LDCU.64 UR4, c[0x4][0x10] ;  /* 0x01000200ff0477ac */ /* 0x000f620008000a00 */
[----:B----4-:R-:W-:Y:S01]  /*7d90*/  MOV R5, UR9 ;  /* 0x0000000900057c02 */ /* 0x010fe20008000f00 */
[----:B------:R-:W-:Y:S01]  /*7da0*/  IMAD.U32 R4, RZ, RZ, UR8 ;  /* 0x00000008ff047e24 */ /* 0x000fe2000f8e00ff */
[----:B---3--:R-:W-:Y:S01]  /*7db0*/  MOV R7, UR7 ;  /* 0x0000000700077c02 */ /* 0x008fe20008000f00 */
[----:B------:R-:W-:Y:S01]  /*7dc0*/  IMAD.U32 R6, RZ, RZ, UR6 ;  /* 0x00000006ff067e24 */ /* 0x000fe2000f8e00ff */
[----:B-----5:R-:W-:Y:S01]  /*7dd0*/  MOV R11, UR5 ;  /* 0x00000005000b7c02 */ /* 0x020fe20008000f00 */
[----:B------:R-:W-:Y:S02]  /*7de0*/  IMAD.U32 R10, RZ, RZ, UR4 ;  /* 0x00000004ff0a7e24 */ /* 0x000fe4000f8e00ff */
[----:B------:R-:W-:Y:S07]  /*7df0*/  LEPC R20, `(.L_x_135) ;  /* 0x000000001014794e */ /* 0x000fee0000000000 */
[----:B-12---:R-:W-:Y:S05]  /*7e00*/  CALL.ABS.NOINC R2 ;  /* 0x0000000002007343 */ /* 0x006fea0003c00000 */
.L_x_135:
[----:B-1----:R-:W-:Y:S01]  /*7e10*/  SHF.L.U32 R3, R28, 0x10, RZ ;  /* 0x000000101c037819 */ /* 0x002fe200000006ff */
[----:B------:R-:W-:Y:S05]  /*7e20*/  WARPSYNC.ALL ;  /* 0x0000000000007948 */ /* 0x000fea0003800000 */
[----:B------:R-:W-:Y:S01]  /*7e30*/  R2UR UR4, R25 ;  /* 0x00000000190472ca */ /* 0x000fe200000e0000 */
[----:B------:R-:W-:Y:S01]  /*7e40*/  BSSY.RECONVERGENT B0, `(.L_x_136) ;  /* 0x0000055000007945 */ /* 0x000fe20003800200 */
[C---:B------:R-:W-:Y:S02]  /*7e50*/  SHF.L.U32 R20, R29.reuse, 0x10, RZ ;  /* 0x000000101d147819 */ /* 0x040fe400000006ff */
[----:B------:R-:W-:Y:S02]  /*7e60*/  LOP3.LUT R21, R29, 0xffff0000, RZ, 0xc0, !PT ;  /* 0xffff00001d157812 */ /* 0x000fe400078ec0ff */
[----:B------:R-:W-:Y:S02]  /*7e70*/  ISETP.NE.AND P6, PT, R58, RZ, PT ;  /* 0x000000ff3a00720c */ /* 0x000fe40003fc5270 */
[----:B------:R-:W-:Y:S05]  /*7e80*/  ISETP.NE.AND P0, PT, R57, RZ, PT ;  /* 0x000000ff3900720c */ /* 0x000fea0003f05270 */
[----:B---3--:R-:W1:Y:S02]  /*7e90*/  LDTM.16dp256bit.x4 R4, tmem[UR4+0x40] ;  /* 0x00004004000479ee */ /* 0x008e640008120000 */
[----:B-1----:R-:W-:Y:S01]  /*7ea0*/  FMUL R0, R24, R4 ;  /* 0x0000000418007220 */ /* 0x002fe20000400000 */
[----:B------:R-:W-:Y:S01]  /*7eb0*/  LOP3.LUT R4, R28, 0xffff0000, RZ, 0xc0, !PT ;  /* 0xffff00001c047812 */ /* 0x000fe200078ec0ff */
[C---:B------:R-:W-:Y:S01]  /*7ec0*/  FMUL R2, R24.reuse, R5 ;  /* 0x0000000518027220 */ /* 0x040fe20000400000 */
        /* <DEDUP_REMOVED lines=26> */
[----:B------:R-:W-:Y:S01]  /*8070*/  FMUL R10, R24, R14 ;  /* 0x0000000e180a7220 */ /* 0x000fe20000400000 */
[----:B------:R-:W-:Y:S01]  /*8080*/  SHF.L.U32 R4, R39, 0x10, RZ ;  /* 0x0000001027047819 */ /* 0x000fe200000006ff */
[----:B------:R-:W-:Y:S01]  /*8090*/  FFMA R11, R27, R16, R11 ;  /* 0x000000101b0b7223 */ /* 0x000fe2000000000b */
[----:B------:R-:W-:Y:S01]  /*80a0*/  LOP3.LUT R5, R39, 0xffff0000, RZ, 0xc0, !PT ;  /* 0xffff000027057812 */ /* 0x000fe200078ec0ff */
[----:B------:R-:W-:Y:S01]  /*80b0*/  FFMA R8, R27, R0, R8 ;  /* 0x000000001b087223 */ /* 0x000fe20000000008 */
[----:B------:R-:W-:Y:S01]  /*80c0*/  LOP3.LUT R0, R37, 0xffff0000, RZ, 0xc0, !PT ;  /* 0xffff000025007812 */ /* 0x000fe200078ec0ff */
[C---:B------:R-:W-:Y:S01]  /*80d0*/  FFMA R9, R27.reuse, R2, R9 ;  /* 0x000000021b097223 */ /* 0x040fe20000000009 */
[C---:B------:R-:W-:Y:S01]  /*80e0*/  SHF.L.U32 R2, R38.reuse, 0x10, RZ ;  /* 0x0000001026027819 */ /* 0x040fe200000006ff */
[----:B------:R-:W-:Y:S01]  /*80f0*/  FFMA R10, R27, R3, R10 ;  /* 0x000000031b0a7223 */ /* 0x000fe2000000000a */
[----:B------:R-:W-:Y:S01]  /*8100*/  LOP3.LUT R3, R38, 0xffff0000, RZ, 0xc0, !PT ;  /* 0xffff000026037812 */ /* 0x000fe200078ec0ff */
[C---:B------:R-:W-:Y:S01]  /*8110*/  FMUL R15, R24.reuse, R15 ;  /* 0x0000000f180f7220 */ /* 0x040fe20000400000 */
[----:B------:R-:W-:Y:S01]  /*8120*/  F2FP.BF16.F32.PACK_AB R35, R11, R6 ;  /* 0x000000060b23723e */ /* 0x000fe200000010ff */
[C---:B------:R-:W-:Y:S01]  /*8130*/  FMUL R13, R24.reuse, R17 ;  /* 0x00000011180d7220 */ /* 0x040fe20000400000 */
[C---:B------:R-:W-:Y:S01]  /*8140*/  FMUL R14, R24.reuse, R18 ;  /* 0x00000012180e7220 */ /* 0x040fe20000400000 */
[----:B------:R-:W-:Y:S01]  /*8150*/  FFMA R15, R27, R0, R15 ;  /* 0x000000001b0f7223 */ /* 0x000fe2000000000f */
[----:B------:R-:W-:Y:S01]  /*8160*/  FMUL R19, R24, R19 ;  /* 0x0000001318137220 */ /* 0x000fe20000400000 */
[----:B------:R1:W-:Y:S01]  /*8170*/  STSM.16.M88.4 [R60+0x2400], R32 ;  /* 0x002400203c007844 */ /* 0x0003e20000000200 */
[----:B------:R-:W-:Y:S01]  /*8180*/  F2FP.BF16.F32.PACK_AB R8, R9, R8 ;  /* 0x000000080908723e */ /* 0x000fe200000010ff */
[----:B------:R-:W-:Y:S01]  /*8190*/  FFMA R12, R27, R2, R12 ;  /* 0x000000021b0c7223 */ /* 0x000fe2000000000c */
[----:B------:R-:W-:Y:S01]  /*81a0*/  F2FP.BF16.F32.PACK_AB R9, R15, R10 ;  /* 0x0000000a0f09723e */ /* 0x000fe200000010ff */
[C---:B------:R-:W-:Y:S01]  /*81b0*/  FFMA R13, R27.reuse, R3, R13 ;  /* 0x000000031b0d7223 */ /* 0x040fe2000000000d */
        /* <DEDUP_REMOVED lines=15> */
[----:B---3--:R-:W3:Y:S01]  /*82b0*/  FENCE.VIEW.ASYNC.S ;  /* 0x00000000000073c6 */ /* 0x008ee20000000000 */
[----:B------:R-:W-:Y:S01]  /*82c0*/  @P6 PRMT R0, R65, 0x654, R0 ;  /* 0x0000065441006816 */ /* 0x000fe20000000000 */
[----:B---3--:R-:W-:Y:S06]  /*82d0*/  BAR.SYNC.DEFER_BLOCKING 0x1, 0x80 ;  /* 0x0042000000007b1d */ /* 0x008fec0000010000 */
[----:B------:R-:W-:Y:S05]  /*82e0*/  @P0 BRA `(.L_x_137) ;  /* 0x0000000000280947 */ /* 0x000fea0003800000 */
[----:B------:R-:W3:Y:S01]  /*82f0*/  LDCU.64 UR6, c[0x0][0x348] ;  /* 0x00006900ff0677ac */ /* 0x000ee20008000a00 */
[----:B------:R-:W-:Y:S02]  /*8300*/  UIADD3 UR9, UPT, UPT, UR49, 0x40, URZ ;  /* 0x0000004031097890 */ /* 0x000fe4000fffe0ff */
[----:B------:R-:W-:Y:S01]  /*8310*/  UIADD3 UR8, UPT, UPT, UR44, 0x2400, URZ ;  /* 0x000024002c087890 */ /* 0x000fe2000fffe0ff */
[----:B------:R-:W-:Y:S01]  /*8320*/  UMOV UR10, UR50 ;  /* 0x00000032000a7c82 */ /* 0x000fe20008000000 */
[----:B------:R-:W-:Y:S01]  /*8330*/  UMOV UR11, UR36 ;  /* 0x00000024000b7c82 */ /* 0x000fe20008000000 */
[----:B---3--:R-:W-:Y:S04]  /*8340*/  UIADD3 UR4, UP0, UPT, UR6, 0x680, URZ ;  /* 0x0000068006047890 */ /* 0x008fe8000ff1e0ff */
[----:B------:R-:W-:Y:S09]  /*8350*/  UIADD3.X UR5, UPT, UPT, URZ, UR7, URZ, UP0, !UPT ;  /* 0x00000007ff057290 */ /* 0x000ff200087fe4ff */
[----:B------:R3:W-:Y:S01]  /*8360*/  UTMASTG.3D [UR8], [UR4] ;  /* 0x00000008040073b5 */ /* 0x0007e20008010000 */
[----:B------:R0:W-:Y:S01]  /*8370*/  UTMACMDFLUSH ;  /* 0x00000000000079b7 */ /* 0x0001e20000000000 */
[----:B---3--:R-:W-:Y:S04]  /*8380*/  DEPBAR.LE SB0, 0x1 ;  /* 0x000080400000791a */ /* 0x008fe80000000000 */
.L_x_137:
[----:B------:R-:W-:Y:S05]  /*8390*/  BSYNC.RECONVERGENT B0 ;  /* 0x0000000000007941 */ /* 0x000fea0003800200 */
.L_x_136:
        /* <DEDUP_REMOVED lines=8> */
[----:B---3--:R-:W-:Y:S06]  /*8420*/  @!P6 BRA `(.L_x_139) ;  /* 0x000000000040e947 */ /* 0x008fec0003800000 */
        /* <DEDUP_REMOVED lines=8> */
[----:B------:R-:W3:Y:S02]  /*84b0*/  SYNCS.PHASECHK.TRANS64.TRYWAIT P0, [R3+URZ+0x110], R0 ;  /* 0x00011000030075a7 */ /* 0x000ee400080011ff */
[----:B---3--:R-:W-:Y:S05]  /*84c0*/  @!P0 BRA `(.L_x_142) ;  /* 0x0000001800c48947 */ /* 0x008fea0003800000 */
.L_x_141:
[----:B------:R-:W-:Y:S05]  /*84d0*/  BSYNC B0 ;  /* 0x0000000000007941 */ /* 0x000fea0003800000 */
.L_x_140:
[----:B------:R-:W-:Y:S11]  /*84e0*/  ISETP.NE.AND P0, PT, R64, RZ, PT ;  /* 0x000000ff4000720c */ /* 0x000ff60003f05270 */
[----:B------:R-:W-:Y:S02]  /*84f0*/  @!UPT UIADD3 URZ, UPT, UPT, URZ, URZ, URZ ;  /* 0x000000fffffff290 */ /* 0x000fe4000fffe0ff */
[----:B------:R-:W-:Y:S05]  /*8500*/  @P0 WARPSYNC.ALL ;  /* 0x0000000000000948 */ /* 0x000fea0003800000 */
[----:B------:R4:W1:Y:S04]  /*8510*/  @P0 LDSM.16.M88.4 R28, [R61+UR44+0x400] ;  /* 0x0004002c3d1c083b */ /* 0x0008680008000200 */
[----:B------:R4:W1:Y:S02]  /*8520*/  @P0 LDSM.16.M88.4 R36, [R2+0x400] ;  /* 0x000400000224083b */ /* 0x0008640000000200 */
.L_x_139:
[----:B------:R-:W-:Y:S05]  /*8530*/  BSYNC B1 ;  /* 0x0000000000017941 */ /* 0x000fea0003800000 */
.L_x_138:
[----:B---3--:R-:W-:Y:S05]  /*8540*/  VIADD R0, R25, 0x60 ;  /* 0x0000006019007836 */ /* 0x008fea0000000000 */
[----:B------:R-:W-:Y:S04]  /*8550*/  SHF.R.U32.HI R0, RZ, 0x15, R0 ;  /* 0x00000015ff007819 */ /* 0x000fe80000011600 */
[----:B------:R-:W-:Y:S11]  /*8560*/  LOP3.LUT P0, RZ, R0, 0x3, R46, 0x48, !PT ;  /* 0x0000000300ff7812 */ /* 0x000ff6000780482e */
[----:B------:R-:W-:Y:S02]  /*8570*/  @!UPT UIADD3 URZ, UPT, UPT, URZ, URZ, URZ ;  /* 0x000000fffffff290 */ /* 0x000fe4000fffe0ff */
[----:B------:R-:W-:Y:S05]  /*8580*/  @!P0 BRA `(.L_x_143) ;  /* 0x0000000000408947 */ /* 0x000fea0003800000 */
[----:B------:R-:W3:Y:S01]  /*8590*/  LDCU.64 UR8, c[0x4][0x70] ;  /* 0x01000e00ff0877ac */ /* 0x000ee20008000a00 */
[----:B------:R-:W-:Y:S01]  /*85a0*/  MOV R3, 0x0 ;  /* 0x0000000000037802 */ /* 0x000fe20000000f00 */
[----:B------:R-:W-:Y:S02]  /*85b0*/  HFMA2 R12, -RZ, RZ, 0, 5.9604644775390625e-08 ;  /* 0x00000001ff0c7431 */ /* 0x000fe400000001ff */
[----:B-1----:R-:W-:Y:S02]  /*85c0*/  IMAD.MOV.U32 R8, RZ, RZ, 0x192 ;  /* 0x00000192ff087424 */ /* 0x002fe400078e00ff */
[----:B------:R-:W-:Y:S01]  /*85d0*/  IMAD.MOV.U32 R13, RZ, RZ, RZ ;  /* 0x000000ffff0d7224 */ /* 0x000fe200078e00ff */
[----:B------:R-:W1:Y:S01]  /*85e0*/  LDCU.64 UR6, c[0x4][0x78] ;  /* 0x01000f00ff0677ac */ /* 0x000e620008000a00 */
[----:B----4-:R-:W4:Y:S01]  /*85f0*/  LDC.64 R2, c[0x4][R3] ;  /* 0x0100000003027b82 */ /* 0x010f220000000a00 */
        /* <DEDUP_REMOVED lines=9> */
.L_x_143:
[----:B------:R-:W-:Y:S01]  /*8690*/  ISETP.NE.AND P0, PT, R57, RZ, PT ;  /* 0x000000ff3900720c */ /* 0x000fe20003f05270 */
[----:B------:R-:W-:Y:S05]  /*86a0*/  WARPSYNC.ALL ;  /* 0x0000000000007948 */ /* 0x000fea0003800000 */
[----:B------:R-:W-:Y:S01]  /*86b0*/  R2UR UR4, R25 ;  /* 0x00000000190472ca */ /* 0x000fe200000e0000 */
[----:B------:R-:W3:Y:S01]  /*86c0*/  S2UR UR5, SR_CgaCtaId ;  /* 0x00000000000579c3 */ /* 0x000ee20000008800 */
[C---:B-1----:R-:W-:Y:S01]  /*86d0*/  SHF.L.U32 R0, R28.reuse, 0x10, RZ ;  /* 0x000000101c007819 */ /* 0x042fe200000006ff */
[----:B------:R-:W-:Y:S01]  /*86e0*/  BSSY.RECONVERGENT B0, `(.L_x_144) ;  /* 0x0000052000007945 */ /* 0x000fe20003800200 */
[----:B----4-:R-:W-:Y:S02]  /*86f0*/  LOP3.LUT R2, R28, 0xffff0000, RZ, 0xc0, !PT ;  /* 0xffff00001c027812 */ /* 0x010fe400078ec0ff */
[C---:B------:R-:W-:Y:S02]  /*8700*/  SHF.L.U32 R3, R29.reuse, 0x10, RZ ;  /* 0x000000101d037819 */ /* 0x040fe400000006ff */
[----:B------:R-:W-:Y:S02]  /*8710*/  LOP3.LUT R20, R29, 0xffff0000, RZ, 0xc0, !PT ;  /* 0xffff00001d147812 */ /* 0x000fe400078ec0ff */
[C---:B------:R-:W-:Y:S02]  /*8720*/  SHF.L.U32 R21, R30.reuse, 0x10, RZ ;  /* 0x000000101e157819 */ /* 0x040fe400000006ff */
[----:B------:R-:W-:Y:S01]  /*8730*/  LOP3.LUT R25, R30, 0xffff0000, RZ, 0xc0, !PT ;  /* 0xffff00001e197812 */ /* 0x000fe200078ec0ff */
[----:B------:R-:W1:Y:S01]  /*8740*/  LDTM.16dp256bit.x4 R4, tmem[UR4+0x60] ;  /* 0x00006004000479ee */ /* 0x000e620008120000 */
[----:B------:R-:W-:Y:S01]  /*8750*/  R2UR UR4, R26 ;  /* 0x000000001a0472ca */ /* 0x000fe200000e0000 */
[----:B------:R-:W-:Y:S01]  /*8760*/  NOP ;  /* 0x0000000000007918 */ /* 0x000fe20000000000 */
[C---:B------:R-:W-:Y:S02]  /*8770*/  SHF.L.U32 R26, R31.reuse, 0x10, RZ ;  /* 0x000000101f1a7819 */ /* 0x040fe400000006ff */
[----:B------:R-:W-:Y:S02]  /*8780*/  LOP3.LUT R28, R31, 0xffff0000, RZ, 0xc0, !PT ;  /* 0xffff00001f1c7812 */ /* 0x000fe400078ec0ff */
[C---:B------:R-:W-:Y:S02]  /*8790*/  SHF.L.U32 R29, R36.reuse, 0x10, RZ ;  /* 0x00000010241d7819 */ /* 0x040fe400000006ff */
[----:B------:R-:W-:Y:S02]  /*87a0*/  LOP3.LUT R30, R36, 0xffff0000, RZ, 0xc0, !PT ;  /* 0xffff0000241e7812 */ /* 0x000fe400078ec0ff */
[C---:B------:R-:W-:Y:S02]  /*87b0*/  SHF.L.U32 R31, R37.reuse, 0x10, RZ ;  /* 0x00000010251f7819 */ /* 0x040fe400000006ff */
[----:B------:R-:W-:Y:S01]  /*87c0*/  LOP3.LUT R32, R37, 0xffff0000, RZ, 0xc0, !PT ;  /* 0xffff000025207812 */ /* 0x000fe200078ec0ff */
[----:B------:R-:W-:Y:S01]  /*87d0*/  UIADD3 UR4, UPT, UPT, UR4, 0x1a0, URZ ;  /* 0x000001a004047890 */ /* 0x000fe2000fffe0ff */
[C---:B------:R-:W-:Y:S02]  /*87e0*/  SHF.L.U32 R33, R38.reuse, 0x10, RZ ;  /* 0x0000001026217819 */ /* 0x040fe400000006ff */
[----:B------:R-:W-:Y:S02]  /*87f0*/  LOP3.LUT R34, R38, 0xffff0000, RZ, 0xc0, !PT ;  /* 0xffff000026227812 */ /* 0x000fe400078ec0ff */
[C---:B------:R-:W-:Y:S02]  /*8800*/  SHF.L.U32 R35, R39.reuse, 0x10, RZ ;  /* 0x0000001027237819 */ /* 0x040fe400000006ff */
[----:B------:R-:W-:Y:S01]  /*8810*/  LOP3.LUT R36, R39, 0xffff0000, RZ, 0xc0, !PT ;  /* 0xffff000027247812 */ /* 0x000fe200078ec0ff */
[C---:B-1----:R-:W-:Y:S01]  /*8820*/  FMUL R4, R24.reuse, R4 ;  /* 0x0000000418047220 */ /* 0x042fe20000400000 */
[----:B---3--:R-:W-:Y:S01]  /*8830*/  UPRMT UR4, UR5, 0x654, UR4 ;  /* 0x0000065405047896 */ /* 0x008fe20008000004 */
[C---:B------:R-:W-:Y:S01]  /*8840*/  FMUL R5, R24.reuse, R5 ;  /* 0x0000000518057220 */ /* 0x040fe20000400000 */
[C---:B------:R-:W-:Y:S01]  /*8850*/  FMUL R6, R24.reuse, R6 ;  /* 0x0000000618067220 */ /* 0x040fe20000400000 */
[C---:B------:R-:W-:Y:S01]  /*8860*/  FFMA R4, R27.reuse, R0, R4 ;  /* 0x000000001b047223 */ /* 0x040fe20000000004 */
[C---:B------:R-:W-:Y:S01]  /*8870*/  FMUL R7, R24.reuse, R7 ;  /* 0x0000000718077220 */ /* 0x040fe20000400000 */
[C---:B------:R-:W-:Y:S01]  /*8880*/  FFMA R5, R27.reuse, R2, R5 ;  /* 0x000000021b057223 */ /* 0x040fe20000000005 */
[C---:B------:R-:W-:Y:S01]  /*8890*/  FFMA R6, R27.reuse, R3, R6 ;  /* 0x000000031b067223 */ /* 0x040fe20000000006 */
[C---:B------:R-:W-:Y:S01]  /*88a0*/  FMUL R8, R24.reuse, R8 ;  /* 0x0000000818087220 */ /* 0x040fe20000400000 */
[----:B------:R-:W-:Y:S01]  /*88b0*/  FFMA R7, R27, R20, R7 ;  /* 0x000000141b077223 */ /* 0x000fe20000000007 */
[----:B------:R-:W-:Y:S01]  /*88c0*/  SYNCS.ARRIVE.TRANS64.RED.A1T0 RZ, [UR4], RZ ;  /* 0x000000ffffff79a7 */ /* 0x000fe20008100404 */
[----:B------:R-:W-:Y:S01]  /*88d0*/  F2FP.BF16.F32.PACK_AB R4, R5, R4 ;  /* 0x000000040504723e */ /* 0x000fe200000010ff */
[----:B------:R-:W-:Y:S01]  /*88e0*/  FFMA R8, R27, R21, R8 ;  /* 0x000000151b087223 */ /* 0x000fe20000000008 */
[C---:B------:R-:W-:Y:S01]  /*88f0*/  FMUL R9, R24.reuse, R9 ;  /* 0x0000000918097220 */ /* 0x040fe20000400000 */
[----:B------:R-:W-:Y:S01]  /*8900*/  F2FP.BF16.F32.PACK_AB R5, R7, R6 ;  /* 0x000000060705723e */ /* 0x000fe200000010ff */
[C---:B------:R-:W-:Y:S01]  /*8910*/  FMUL R0, R24.reuse, R10 ;  /* 0x0000000a18007220 */ /* 0x040fe20000400000 */
[C---:B------:R-:W-:Y:S01]  /*8920*/  FMUL R2, R24.reuse, R11 ;  /* 0x0000000b18027220 */ /* 0x040fe20000400000 */
[C---:B------:R-:W-:Y:S01]  /*8930*/  FMUL R3, R24.reuse, R12 ;  /* 0x0000000c18037220 */ /* 0x040fe20000400000 */
[C---:B------:R-:W-:Y:S01]  /*8940*/  FFMA R9, R27.reuse, R25, R9 ;  /* 0x000000191b097223 */ /* 0x040fe20000000009 */
[C---:B------:R-:W-:Y:S01]  /*8950*/  FMUL R10, R24.reuse, R13 ;  /* 0x0000000d180a7220 */ /* 0x040fe20000400000 */
[C---:B------:R-:W-:Y:S01]  /*8960*/  FFMA R0, R27.reuse, R26, R0 ;  /* 0x0000001a1b007223 */ /* 0x040fe20000000000 */
[C---:B------:R-:W-:Y:S01]  /*8970*/  FMUL R11, R24.reuse, R14 ;  /* 0x0000000e180b7220 */ /* 0x040fe20000400000 */
[C---:B------:R-:W-:Y:S01]  /*8980*/  FFMA R2, R27.reuse, R28, R2 ;  /* 0x0000001c1b027223 */ /* 0x040fe20000000002 */
[C---:B------:R-:W-:Y:S01]  /*8990*/  FMUL R15, R24.reuse, R15 ;  /* 0x0000000f180f7220 */ /* 0x040fe20000400000 */
[C---:B------:R-:W-:Y:S01]  /*89a0*/  FMUL R12, R24.reuse, R16 ;  /* 0x00000010180c7220 */ /* 0x040fe20000400000 */
[C---:B------:R-:W-:Y:S01]  /*89b0*/  FFMA R3, R27.reuse, R29, R3 ;  /* 0x0000001d1b037223 */ /* 0x040fe20000000003 */
[C---:B------:R-:W-:Y:S01]  /*89c0*/  FMUL R13, R24.reuse, R17 ;  /* 0x00000011180d7220 */ /* 0x040fe20000400000 */
[C---:B------:R-:W-:Y:S01]  /*89d0*/  FFMA R10, R27.reuse, R30, R10 ;  /* 0x0000001e1b0a7223 */ /* 0x040fe2000000000a */
[C---:B------:R-:W-:Y:S01]  /*89e0*/  FMUL R14, R24.reuse, R18 ;  /* 0x00000012180e7220 */ /* 0x040fe20000400000 */
[C---:B------:R-:W-:Y:S01]  /*89f0*/  FFMA R11, R27.reuse, R31, R11 ;  /* 0x0000001f1b0b7223 */ /* 0x040fe2000000000b */
[C---:B------:R-:W-:Y:S01]  /*8a00*/  FFMA R15, R27.reuse, R32, R15 ;  /* 0x000000201b0f7223 */ /* 0x040fe2000000000f */
[----:B------:R-:W-:Y:S01]  /*8a10*/  FMUL R19, R24, R19 ;  /* 0x0000001318137220 */ /* 0x000fe20000400000 */
[C---:B------:R-:W-:Y:S01]  /*8a20*/  FFMA R12, R27.reuse, R33, R12 ;  /* 0x000000211b0c7223 */ /* 0x040fe2000000000c */
[C---:B------:R-:W-:Y:S01]  /*8a30*/  FFMA R13, R27.reuse, R34, R13 ;  /* 0x000000221b0d7223 */ /* 0x040fe2000000000d */
[C---:B------:R-:W-:Y:S01]  /*8a40*/  FFMA R14, R27.reuse, R35, R14 ;  /* 0x000000231b0e7223 */ /* 0x040fe2000000000e */
[----:B------:R-:W-:Y:S01]  /*8a50*/  FFMA R19, R27, R36, R19 ;  /* 0x000000241b137223 */ /* 0x000fe20000000013 */
[----:B------:R-:W-:Y:S02]  /*8a60*/  F2FP.BF16.F32.PACK_AB R6, R9, R8 ;  /* 0x000000080906723e */ /* 0x000fe400000010ff */
        /* <DEDUP_REMOVED lines=25> */
.L_x_145:
[----:B------:R-:W-:Y:S05]  /*8c00*/  BSYNC.RECONVERGENT B0 ;  /* 0x0000000000007941 */ /* 0x000fea0003800200 */
.L_x_144:
[----:B------:R-:W-:Y:S01]  /*8c10*/  BAR.SYNC.DEFER_BLOCKING 0x1, 0x80 ;  /* 0x0042000000007b1d */ /* 0x000fe20000010000 */
[----:B------:R-:W-:Y:S01]  /*8c20*/  UISETP.NE.AND UP0, UPT, UR47, -0x4, UPT ;  /* 0xfffffffc2f00788c */ /* 0x000fe2000bf05270 */
[----:B------:R-:W-:Y:S08]  /*8c30*/  IADD3 R22, PT, PT, R22, 0x1, RZ ;  /* 0x0000000116167810 */ /* 0x000ff00007ffe0ff */
[----:B------:R-:W-:Y:S05]  /*8c40*/  BRA.U !UP0, `(.L_x_146) ;  /* 0x0000000108247547 */ /* 0x000fea000b800000 */
[----:B------:R-:W-:Y:S01]  /*8c50*/  ISETP.NE.AND P0, PT, R58, RZ, PT ;  /* 0x000000ff3a00720c */ /* 0x000fe20003f05270 */
[----:B------:R-:W-:Y:S01]  /*8c60*/  IMAD.U32 R0, RZ, RZ, UR46 ;  /* 0x0000002eff007e24 */ /* 0x000fe2000f8e00ff */
[----:B------:R-:W-:Y:S04]  /*8c70*/  UIADD3 UR4, UPT, UPT, UR46, 0x1, URZ ;  /* 0x000000012e047890 */ /* 0x000fe8000fffe0ff */
[----:B------:R-:W-:Y:S04]  /*8c80*/  UISETP.NE.AND UP0, UPT, UR4, 0x4, UPT ;  /* 0x000000040400788c */ /* 0x000fe8000bf05270 */
[----:B------:R-:W-:Y:S03]  /*8c90*/  USEL UR46, UR4, URZ, UP0 ;  /* 0x000000ff042e7287 */ /* 0x000fe60008000000 */
[----:B------:R-:W-:Y:S05]  /*8ca0*/  @P0 LEA R0, R0, UR44, 0x3 ;  /* 0x0000002c00000c11 */ /* 0x000fea000f8e18ff */
[----:B------:R-:W-:Y:S05]  /*8cb0*/  @P0 VIADD R0, R0, 0x130 ;  /* 0x0000013000000836 */ /* 0x000fea0000000000 */
[----:B------:R-:W-:Y:S04]  /*8cc0*/  @P0 PRMT R0, R65, 0x654, R0 ;  /* 0x0000065441000816 */ /* 0x000fe80000000000 */
[----:B------:R3:W-:Y:S03]  /*8cd0*/  @P0 SYNCS.ARRIVE.TRANS64.RED.A1T0 RZ, [R0+URZ], RZ ;  /* 0x000000ff00ff09a7 */ /* 0x0007e600081004ff */
.L_x_146:
[----:B------:R-:W-:Y:S01]  /*8ce0*/  R2UR UR5, R47 ;  /* 0x000000002f0572ca */ /* 0x000fe200000e0000 */
[----:B------:R-:W-:Y:S01]  /*8cf0*/  UISETP.NE.AND UP0, UPT, UR61, URZ, UPT ;  /* 0x000000ff3d00728c */ /* 0x000fe2000bf05270 */
[----:B------:R-:W-:Y:S01]  /*8d00*/  R2UR UR4, R48 ;  /* 0x00000000300472ca */ /* 0x000fe200000e0000 */
[----:B------:R-:W-:Y:S01]  /*8d10*/  UIADD3 UR47, UPT, UPT, UR47, 0x4, URZ ;  /* 0x000000042f2f7890 */ /* 0x000fe2000fffe0ff */
[----:B------:R-:W-:Y:S01]  /*8d20*/  ISETP.NE.AND P0, PT, R52, 0x2, PT ;  /* 0x000000023400780c */ /* 0x000fe20003f05270 */
[----:B------:R-:W-:Y:S01]  /*8d30*/  UMOV UR36, UR60 ;  /* 0x0000003c00247c82 */ /* 0x000fe20008000000 */
[----:B------:R-:W-:Y:S02]  /*8d40*/  ISETP.NE.AND P1, PT, R22, 0x4, PT ;  /* 0x000000041600780c */ /* 0x000fe40003f25270 */
[----:B------:R-:W-:Y:S02]  /*8d50*/  SEL R2, RZ, 0x1, P0 ;  /* 0x00000001ff027807 */ /* 0x000fe40000000000 */
[----:B---3--:R-:W-:Y:S02]  /*8d60*/  SEL R0, RZ, 0x1, P1 ;  /* 0x00000001ff007807 */ /* 0x008fe40000800000 */
[----:B------:R-:W-:Y:S01]  /*8d70*/  LOP3.LUT R53, R53, R2, RZ, 0x3c, !PT ;  /* 0x0000000235357212 */ /* 0x000fe200078e3cff */
[----:B------:R-:W-:Y:S01]  /*8d80*/  UIADD3 UR31, UPT, UPT, UR37, UR5, URZ ;  /* 0x00000005251f7290 */ /* 0x000fe2000fffe0ff */
[----:B------:R-:W-:Y:S01]  /*8d90*/  LOP3.LUT R54, R54, R0, RZ, 0x3c, !PT ;  /* 0x0000000036367212 */ /* 0x000fe200078e3cff */
[----:B------:R-:W-:Y:S01]  /*8da0*/  UIADD3 UR30, UPT, UPT, UR38, UR4, URZ ;  /* 0x00000004261e7290 */ /* 0x000fe2000fffe0ff */
[----:B------:R-:W-:Y:S02]  /*8db0*/  SEL R52, R52, RZ, P0 ;  /* 0x000000ff34347207 */ /* 0x000fe40000000000 */
[----:B------:R-:W-:Y:S01]  /*8dc0*/  SEL R22, R22, RZ, P1 ;  /* 0x000000ff16167207 */ /* 0x000fe20000800000 */
[----:B------:R-:W-:Y:S08]  /*8dd0*/  BRA.U UP0, `(.L_x_147) ;  /* 0xffffffcd00b07547 */ /* 0x000ff0000b83ffff */
[----:B------:R-:W-:-:S13]  /*8de0*/  R2UR UR4, R49 ;  /* 0x00000000310472ca */ /* 0x000fda00000e0000 */
[----:B------:R-:W-:-:S09]  /*8df0*/  UISETP.NE.AND UP0, UPT, UR4, URZ, UPT ;  /* 0x000000ff0400728c */ /* 0x000fd2000bf05270 */
[----:B------:R-:W-:Y:S05]  /*8e00*/  BRA.U !UP0, `(.L_x_148) ;  /* 0x0000000108487547 */ /* 0x000fea000b800000 */
[----:B------:R-:W3:Y:S02]  /*8e10*/  LDCU.64 UR4, c[0x0][0x890] ;  /* 0x00011200ff0477ac */ /* 0x000ee40008000a00 */
[----:B---3--:R-:W-:-:S04]  /*8e20*/  UISETP.NE.U32.AND UP0, UPT, UR4, URZ, UPT ;  /* 0x000000ff0400728c */ /* 0x008fc8000bf05070 */
[----:B------:R-:W-:-:S09]  /*8e30*/  UISETP.NE.AND.EX UP0, UPT, UR5, URZ, UPT, UP0 ;  /* 0x000000ff0500728c */ /* 0x000fd2000bf05300 */
[----:B------:R-:W-:Y:S05]  /*8e40*/  BRA.U UP0, `(.L_x_149) ;  /* 0x00000001000c7547 */ /* 0x000fea000b800000 */
[----:B------:R-:W-:-:S13]  /*8e50*/  FSETP.NEU.AND P0, PT, R27, RZ, PT ;  /* 0x000000ff1b00720b */ /* 0x000fda0003f0d000 */
[----:B------:R-:W-:Y:S05]  /*8e60*/  @!P0 EXIT ;  /* 0x000000000000894d */ /* 0x000fea0003800000 */
[----:B------:R-:W-:Y:S05]  /*8e70*/  BRA `(.L_x_148) ;  /* 0x00000000002c7947 */ /* 0x000fea0003800000 */
.L_x_149:
[----:B------:R-:W-:Y:S01]  /*8e80*/  ISETP.NE.AND P0, PT, R51, RZ, PT ;  /* 0x000000ff3300720c */ /* 0x000fe20003f05270 */
[----:B------:R-:W-:-:S12]  /*8e90*/  BSSY.RECONVERGENT B0, `(.L_x_148) ;  /* 0x0000009000007945 */ /* 0x000fd80003800200 */
[----:B------:R-:W-:Y:S05]  /*8ea0*/  @P0 BRA `(.L_x_150) ;  /* 0x0000000000140947 */ /* 0x000fea0003800000 */
[----:B------:R-:W3:Y:S02]  /*8eb0*/  LDCU.64 UR4, c[0x0][0x888] ;  /* 0x00011100ff0477ac */ /* 0x000ee40008000a00 */
[----:B---3--:R-:W-:-:S04]  /*8ec0*/  ISETP.NE.U32.AND P0, PT, RZ, UR4, PT ;  /* 0x00000004ff007c0c */ /* 0x008fc8000bf05070 */
[----:B------:R-:W-:-:S13]  /*8ed0*/  ISETP.NE.AND.EX P0, PT, RZ, UR5, PT, P0 ;  /* 0x00000005ff007c0c */ /* 0x000fda000bf05300 */
[----:B------:R-:W-:Y:S05]  /*8ee0*/  @!P0 EXIT ;  /* 0x000000000000894d */ /* 0x000fea0003800000 */
[----:B------:R-:W-:Y:S05]  /*8ef0*/  BRA `(.L_x_151) ;  /* 0x0000000000087947 */ /* 0x000fea0003800000 */
.L_x_150:
[----:B------:R-:W-:-:S13]  /*8f00*/  FSETP.NEU.AND P0, PT, R27, RZ, PT ;  /* 0x000000ff1b00720b */ /* 0x000fda0003f0d000 */
[----:B------:R-:W-:Y:S05]  /*8f10*/  @!P0 EXIT ;  /* 0x000000000000894d */ /* 0x000fea0003800000 */
.L_x_151:
[----:B------:R-:W-:Y:S05]  /*8f20*/  BSYNC.RECONVERGENT B0 ;  /* 0x0000000000007941 */ /* 0x000fea0003800200 */
.L_x_148:
[----:B------:R-:W3:Y:S01]  /*8f30*/  S2UR UR5, SR_CgaCtaId ;  /* 0x00000000000579c3 */ /* 0x000ee20000008800 */
[----:B------:R-:W-:Y:S01]  /*8f40*/  ULEA UR4, UR46, UR44, 0x3 ;  /* 0x0000002c2e047291 */ /* 0x000fe2000f8e18ff */
[----:B------:R-:W-:-:S04]  /*8f50*/  DEPBAR.LE SB0, 0x0 ;  /* 0x000080000000791a */ /* 0x000fc80000000000 */
[----:B------:R-:W-:-:S04]  /*8f60*/  UIADD3 UR4, UPT, UPT, UR4, 0x130, URZ ;  /* 0x0000013004047890 */ /* 0x000fc8000fffe0ff */
[----:B---3--:R-:W-:-:S09]  /*8f70*/  UPRMT UR4, UR5, 0x654, UR4 ;  /* 0x0000065405047896 */ /* 0x008fd20008000004 */
[----:B------:R-:W-:Y:S01]  /*8f80*/  SYNCS.ARRIVE.TRANS64.RED.A1T0 RZ, [UR4], RZ ;  /* 0x000000ffffff79a7 */ /* 0x000fe20008100404 */
[----:B------:R-:W-:Y:S05]  /*8f90*/  EXIT ;  /* 0x000000000000794d */ /* 0x000fea0003800000 */
.L_x_25:
[----:B-1----:R1:W3:Y:S02]  /*8fa0*/  SYNCS.PHASECHK.TRANS64.TRYWAIT P0, [R0+URZ+0x1d0], R2 ;  /* 0x0001d002000075a7 */ /* 0x0022e400080011ff */
[----:B---3--:R-:W-:Y:S05]  /*8fb0*/  @!P0 NANOSLEEP.SYNCS 0x989680 ;  /* 0x009896800000895d */ /* 0x008fea0003900000 */
[----:B------:R-:W3:Y:S02]  /*8fc0*/  @!P0 SYNCS.PHASECHK.TRANS64 P0, [R0+URZ+0x1d0], R2 ;  /* 0x0001d002000085a7 */ /* 0x000ee400080010ff */
[----:B---3--:R-:W-:Y:S05]  /*8fd0*/  @!P0 BRA `(.L_x_25) ;  /* 0xfffffffc00f08947 */ /* 0x008fea000383ffff */
[----:B------:R-:W-:Y:S05]  /*8fe0*/  BRA `(.L_x_152) ;  /* 0xffffff8800fc7947 */ /* 0x000fea000383ffff */
.L_x_28:
[----:B-1----:R-:W-:-:S07]  /*8ff0*/  MOV R0, UR33 ;  /* 0x0000002100007c02 */ /* 0x002fce0008000f00 */
.L_x_153:
[----:B-1----:R1:W3:Y:S02]  /*9000*/  SYNCS.PHASECHK.TRANS64.TRYWAIT P0, [R0+URZ+0x88], R3 ;  /* 0x00008803000075a7 */ /* 0x0022e400080011ff */
[----:B---3--:R-:W-:Y:S05]  /*9010*/  @!P0 NANOSLEEP.SYNCS 0x989680 ;  /* 0x009896800000895d */ /* 0x008fea0003900000 */
[----:B------:R-:W3:Y:S02]  /*9020*/  @!P0 SYNCS.PHASECHK.TRANS64 P0, [R0+URZ+0x88], R3 ;  /* 0x00008803000085a7 */ /* 0x000ee400080010ff */
[----:B---3--:R-:W-:Y:S05]  /*9030*/  @!P0 BRA `(.L_x_153) ;  /* 0xfffffffc00f08947 */ /* 0x008fea000383ffff */
[----:B------:R-:W-:Y:S05]  /*9040*/  BRA `(.L_x_27) ;  /* 0xffffff8c003c7947 */ /* 0x000fea000383ffff */
.L_x_35:
[----:B-1----:R-:W-:-:S07]  /*9050*/  MOV R0, UR9 ;  /* 0x0000000900007c02 */ /* 0x002fce0008000f00 */
.L_x_154:
[----:B-1----:R1:W3:Y:S02]  /*9060*/  SYNCS.PHASECHK.TRANS64.TRYWAIT P0, [R0+URZ+0x88], R3 ;  /* 0x00008803000075a7 */ /* 0x0022e400080011ff */
[----:B---3--:R-:W-:Y:S05]  /*9070*/  @!P0 NANOSLEEP.SYNCS 0x989680 ;  /* 0x009896800000895d */ /* 0x008fea0003900000 */
[----:B------:R-:W3:Y:S02]  /*9080*/  @!P0 SYNCS.PHASECHK.TRANS64 P0, [R0+URZ+0x88], R3 ;  /* 0x00008803000085a7 */ /* 0x000ee400080010ff */
[----:B---3--:R-:W-:Y:S05]  /*9090*/  @!P0 BRA `(.L_x_154) ;  /* 0xfffffffc00f08947 */ /* 0x008fea000383ffff */
[----:B------:R-:W-:Y:S05]  /*90a0*/  BRA `(.L_x_34) ;  /* 0xffffff8c00f47947 */ /* 0x000fea000383ffff */
.L_x_40:
[----:B-1----:R1:W3:Y:S02]  /*90b0*/  SYNCS.PHASECHK.TRANS64.TRYWAIT P0, [R3+URZ+0x160], R0 ;  /* 0x00016000030075a7 */ /* 0x0022e400080011ff */
[----:B---3--:R-:W-:Y:S05]  /*90c0*/  @!P0 NANOSLEEP.SYNCS 0x989680 ;  /* 0x009896800000895d */ /* 0x008fea0003900000 */
[----:B------:R-:W3:Y:S02]  /*90d0*/  @!P0 SYNCS.PHASECHK.TRANS64 P0, [R3+URZ+0x160], R0 ;  /* 0x00016000030085a7 */ /* 0x000ee400080010ff */
[----:B---3--:R-:W-:Y:S05]  /*90e0*/  @!P0 BRA `(.L_x_40) ;  /* 0xfffffffc00f08947 */ /* 0x008fea000383ffff */
[----:B------:R-:W-:Y:S05]  /*90f0*/  BRA `(.L_x_155) ;  /* 0xffffff9000947947 */ /* 0x000fea000383ffff */
.L_x_44:
[----:B------:R-:W-:-:S07]  /*9100*/  MOV R0, UR4 ;  /* 0x0000000400007c02 */ /* 0x000fce0008000f00 */
.L_x_156:
[----:B-1----:R1:W3:Y:S02]  /*9110*/  SYNCS.PHASECHK.TRANS64.TRYWAIT P0, [R0+URZ], R2 ;  /* 0x00000002000075a7 */ /* 0x0022e400080011ff */
[----:B---3--:R-:W-:Y:S05]  /*9120*/  @!P0 NANOSLEEP.SYNCS 0x989680 ;  /* 0x009896800000895d */ /* 0x008fea0003900000 */
[----:B------:R-:W3:Y:S02]  /*9130*/  @!P0 SYNCS.PHASECHK.TRANS64 P0, [R0+URZ], R2 ;  /* 0x00000002000085a7 */ /* 0x000ee400080010ff */
[----:B---3--:R-:W-:Y:S05]  /*9140*/  @!P0 BRA `(.L_x_156) ;  /* 0xfffffffc00f08947 */ /* 0x008fea000383ffff */
[----:B------:R-:W-:Y:S05]  /*9150*/  BRA `(.L_x_157) ;  /* 0xffffff9800407947 */ /* 0x000fea000383ffff */
.L_x_45:
[----:B------:R-:W-:-:S07]  /*9160*/  MOV R0, UR5 ;  /* 0x0000000500007c02 */ /* 0x000fce0008000f00 */
.L_x_158:
[----:B-1----:R1:W3:Y:S02]  /*9170*/  SYNCS.PHASECHK.TRANS64.TRYWAIT P0, [R0+URZ], R3 ;  /* 0x00000003000075a7 */ /* 0x0022e400080011ff */
[----:B---3--:R-:W-:Y:S05]  /*9180*/  @!P0 NANOSLEEP.SYNCS 0x989680 ;  /* 0x009896800000895d */ /* 0x008fea0003900000 */
[----:B------:R-:W3:Y:S02]  /*9190*/  @!P0 SYNCS.PHASECHK.TRANS64 P0, [R0+URZ], R3 ;  /* 0x00000003000085a7 */ /* 0x000ee400080010ff */
[----:B---3--:R-:W-:Y:S05]  /*91a0*/  @!P0 BRA `(.L_x_158) ;  /* 0xfffffffc00f08947 */ /* 0x008fea000383ffff */
[----:B------:R-:W-:Y:S05]  /*91b0*/  BRA `(.L_x_159) ;  /* 0xffffff98004c7947 */ /* 0x000fea000383ffff */
.L_x_46:
[----:B------:R-:W-:-:S07]  /*91c0*/  MOV R0, UR5 ;  /* 0x0000000500007c02 */ /* 0x000fce0008000f00 */
.L_x_160:
[----:B-1----:R1:W3:Y:S02]  /*91d0*/  SYNCS.PHASECHK.TRANS64.TRYWAIT P0, [R0+URZ], R3 ;  /* 0x00000003000075a7 */ /* 0x0022e400080011ff */
[----:B---3--:R-:W-:Y:S05]  /*91e0*/  @!P0 NANOSLEEP.SYNCS 0x989680 ;  /* 0x009896800000895d */ /* 0x008fea0003900000 */
[----:B------:R-:W3:Y:S02]  /*91f0*/  @!P0 SYNCS.PHASECHK.TRANS64 P0, [R0+URZ], R3 ;  /* 0x00000003000085a7 */ /* 0x000ee400080010ff */
[----:B---3--:R-:W-:Y:S05]  /*9200*/  @!P0 BRA `(.L_x_160) ;  /* 0xfffffffc00f08947 */ /* 0x008fea000383ffff */
[----:B------:R-:W-:Y:S05]  /*9210*/  BRA `(.L_x_161) ;  /* 0xffffff9800587947 */ /* 0x000fea000383ffff */
.L_x_47:
[----:B------:R-:W-:-:S07]  /*9220*/  MOV R0, UR5 ;  /* 0x0000000500007c02 */ /* 0x000fce0008000f00 */
.L_x_162:
[----:B-1----:R1:W3:Y:S02]  /*9230*/  SYNCS.PHASECHK.TRANS64.TRYWAIT P0, [R0+URZ], R3 ;  /* 0x00000003000075a7 */ /* 0x0022e400080011ff */
[----:B---3--:R-:W-:Y:S05]  /*9240*/  @!P0 NANOSLEEP.SYNCS 0x989680 ;  /* 0x009896800000895d */ /* 0x008fea0003900000 */
[----:B------:R-:W3:Y:S02]  /*9250*/  @!P0 SYNCS.PHASECHK.TRANS64 P0, [R0+URZ], R3 ;  /* 0x00000003000085a7 */ /* 0x000ee400080010ff */
[----:B---3--:R-:W-:Y:S05]  /*9260*/  @!P0 BRA `(.L_x_162) ;  /* 0xfffffffc00f08947 */ /* 0x008fea000383ffff */
[----:B------:R-:W-:Y:S05]  /*9270*/  BRA `(.L_x_163) ;  /* 0xffffff9800647947 */ /* 0x000fea000383ffff */
.L_x_48:
[----:B------:R-:W-:-:S07]  /*9280*/  MOV R0, UR5 ;  /* 0x0000000500007c02 */ /* 0x000fce0008000f00 */
.L_x_164:
[----:B-1----:R1:W3:Y:S02]  /*9290*/  SYNCS.PHASECHK.TRANS64.TRYWAIT P0, [R0+URZ], R3 ;  /* 0x00000003000075a7 */ /* 0x0022e400080011ff */
[----:B---3--:R-:W-:Y:S05]  /*92a0*/  @!P0 NANOSLEEP.SYNCS 0x989680 ;  /* 0x009896800000895d */ /* 0x008fea0003900000 */
[----:B------:R-:W3:Y:S02]  /*92b0*/  @!P0 SYNCS.PHASECHK.TRANS64 P0, [R0+URZ], R3 ;  /* 0x00000003000085a7 */ /* 0x000ee400080010ff */
[----:B---3--:R-:W-:Y:S05]  /*92c0*/  @!P0 BRA `(.L_x_164) ;  /* 0xfffffffc00f08947 */ /* 0x008fea000383ffff */
[----:B------:R-:W-:Y:S05]  /*92d0*/  BRA `(.L_x_165) ;  /* 0xffffff9800707947 */ /* 0x000fea000383ffff */
.L_x_49:
[----:B------:R-:W-:-:S07]  /*92e0*/  MOV R0, UR5 ;  /* 0x0000000500007c02 */ /* 0x000fce0008000f00 */
.L_x_166:
[----:B-1----:R1:W3:Y:S02]  /*92f0*/  SYNCS.PHASECHK.TRANS64.TRYWAIT P0, [R0+URZ], R3 ;  /* 0x00000003000075a7 */ /* 0x0022e400080011ff */
[----:B---3--:R-:W-:Y:S05]  /*9300*/  @!P0 NANOSLEEP.SYNCS 0x989680 ;  /* 0x009896800000895d */ /* 0x008fea0003900000 */
[----:B------:R-:W3:Y:S02]  /*9310*/  @!P0 SYNCS.PHASECHK.TRANS64 P0, [R0+URZ], R3 ;  /* 0x00000003000085a7 */ /* 0x000ee400080010ff */
[----:B---3--:R-:W-:Y:S05]  /*9320*/  @!P0 BRA `(.L_x_166) ;  /* 0xfffffffc00f08947 */ /* 0x008fea000383ffff */
[----:B------:R-:W-:Y:S05]  /*9330*/  BRA `(.L_x_167) ;  /* 0xffffff98007c7947 */ /* 0x000fea000383ffff */
.L_x_50:
[----:B------:R-:W-:-:S07]  /*9340*/  MOV R0, UR5 ;  /* 0x0000000500007c02 */ /* 0x000fce0008000f00 */
.L_x_168:
[----:B-1----:R1:W3:Y:S02]  /*9350*/  SYNCS.PHASECHK.TRANS64.TRYWAIT P0, [R0+URZ], R3 ;  /* 0x00000003000075a7 */ /* 0x0022e400080011ff */
[----:B---3--:R-:W-:Y:S05]  /*9360*/  @!P0 NANOSLEEP.SYNCS 0x989680 ;  /* 0x009896800000895d */ /* 0x008fea0003900000 */
[----:B------:R-:W3:Y:S02]  /*9370*/  @!P0 SYNCS.PHASECHK.TRANS64 P0, [R0+URZ], R3 ;  /* 0x00000003000085a7 */ /* 0x000ee400080010ff */
[----:B---3--:R-:W-:Y:S05]  /*9380*/  @!P0 BRA `(.L_x_168) ;  /* 0xfffffffc00f08947 */ /* 0x008fea000383ffff */
[----:B------:R-:W-:Y:S05]  /*9390*/  BRA `(.L_x_169) ;  /* 0xffffff9800887947 */ /* 0x000fea000383ffff */
.L_x_51:
[----:B------:R-:W-:-:S07]  /*93a0*/  MOV R0, UR5 ;  /* 0x0000000500007c02 */ /* 0x000fce0008000f00 */
.L_x_170:
[----:B-1----:R1:W3:Y:S02]  /*93b0*/  SYNCS.PHASECHK.TRANS64.TRYWAIT P0, [R0+URZ], R3 ;  /* 0x00000003000075a7 */ /* 0x0022e400080011ff */
[----:B---3--:R-:W-:Y:S05]  /*93c0*/  @!P0 NANOSLEEP.SYNCS 0x989680 ;  /* 0x009896800000895d */ /* 0x008fea0003900000 */
[----:B------:R-:W3:Y:S02]  /*93d0*/  @!P0 SYNCS.PHASECHK.TRANS64 P0, [R0+URZ], R3 ;  /* 0x00000003000085a7 */ /* 0x000ee400080010ff */
[----:B---3--:R-:W-:Y:S05]  /*93e0*/  @!P0 BRA `(.L_x_170) ;  /* 0xfffffffc00f08947 */ /* 0x008fea000383ffff */
[----:B------:R-:W-:Y:S05]  /*93f0*/  BRA `(.L_x_171) ;  /* 0xffffff9800947947 */ /* 0x000fea000383ffff */
.L_x_52:
[----:B------:R-:W-:-:S07]  /*9400*/  MOV R0, UR5 ;  /* 0x0000000500007c02 */ /* 0x000fce0008000f00 */
.L_x_172:
[----:B-1----:R1:W3:Y:S02]  /*9410*/  SYNCS.PHASECHK.TRANS64.TRYWAIT P0, [R0+URZ], R3 ;  /* 0x00000003000075a7 */ /* 0x0022e400080011ff */
[----:B---3--:R-:W-:Y:S05]  /*9420*/  @!P0 NANOSLEEP.SYNCS 0x989680 ;  /* 0x009896800000895d */ /* 0x008fea0003900000 */
[----:B------:R-:W3:Y:S02]  /*9430*/  @!P0 SYNCS.PHASECHK.TRANS64 P0, [R0+URZ], R3 ;  /* 0x00000003000085a7 */ /* 0x000ee400080010ff */
[----:B---3--:R-:W-:Y:S05]  /*9440*/  @!P0 BRA `(.L_x_172) ;  /* 0xfffffffc00f08947 */ /* 0x008fea000383ffff */
[----:B------:R-:W-:Y:S05]  /*9450*/  BRA `(.L_x_173) ;  /* 0xffffff9800a07947 */ /* 0x000fea000383ffff */
.L_x_53:
[----:B------:R-:W-:-:S07]  /*9460*/  MOV R0, UR5 ;  /* 0x0000000500007c02 */ /* 0x000fce0008000f00 */
.L_x_174:
[----:B-1----:R1:W3:Y:S02]  /*9470*/  SYNCS.PHASECHK.TRANS64.TRYWAIT P0, [R0+URZ], R3 ;  /* 0x00000003000075a7 */ /* 0x0022e400080011ff */
[----:B---3--:R-:W-:Y:S05]  /*9480*/  @!P0 NANOSLEEP.SYNCS 0x989680 ;  /* 0x009896800000895d */ /* 0x008fea0003900000 */
[----:B------:R-:W3:Y:S02]  /*9490*/  @!P0 SYNCS.PHASECHK.TRANS64 P0, [R0+URZ], R3 ;  /* 0x00000003000085a7 */ /* 0x000ee400080010ff */
[----:B---3--:R-:W-:Y:S05]  /*94a0*/  @!P0 BRA `(.L_x_174) ;  /* 0xfffffffc00f08947 */ /* 0x008fea000383ffff */
[----:B------:R-:W-:Y:S05]  /*94b0*/  BRA `(.L_x_175) ;  /* 0xffffff9800ac7947 */ /* 0x000fea000383ffff */
.L_x_54:
[----:B------:R-:W-:-:S07]  /*94c0*/  MOV R0, UR5 ;  /* 0x0000000500007c02 */ /* 0x000fce0008000f00 */
.L_x_176:
[----:B-1----:R1:W3:Y:S02]  /*94d0*/  SYNCS.PHASECHK.TRANS64.TRYWAIT P0, [R0+URZ], R3 ;  /* 0x00000003000075a7 */ /* 0x0022e400080011ff */
[----:B---3--:R-:W-:Y:S05]  /*94e0*/  @!P0 NANOSLEEP.SYNCS 0x989680 ;  /* 0x009896800000895d */ /* 0x008fea0003900000 */
[----:B------:R-:W3:Y:S02]  /*94f0*/  @!P0 SYNCS.PHASECHK.TRANS64 P0, [R0+URZ], R3 ;  /* 0x00000003000085a7 */ /* 0x000ee400080010ff */
[----:B---3--:R-:W-:Y:S05]  /*9500*/  @!P0 BRA `(.L_x_176) ;  /* 0xfffffffc00f08947 */ /* 0x008fea000383ffff */
[----:B------:R-:W-:Y:S05]  /*9510*/  BRA `(.L_x_177) ;  /* 0xffffff9800b87947 */ /* 0x000fea000383ffff */
.L_x_55:
[----:B------:R-:W-:-:S07]  /*9520*/  MOV R0, UR5 ;  /* 0x0000000500007c02 */ /* 0x000fce0008000f00 */
.L_x_178:
[----:B-1----:R1:W3:Y:S02]  /*9530*/  SYNCS.PHASECHK.TRANS64.TRYWAIT P0, [R0+URZ], R3 ;  /* 0x00000003000075a7 */ /* 0x0022e400080011ff */
[----:B---3--:R-:W-:Y:S05]  /*9540*/  @!P0 NANOSLEEP.SYNCS 0x989680 ;  /* 0x009896800000895d */ /* 0x008fea0003900000 */
[----:B------:R-:W3:Y:S02]  /*9550*/  @!P0 SYNCS.PHASECHK.TRANS64 P0, [R0+URZ], R3 ;  /* 0x00000003000085a7 */ /* 0x000ee400080010ff */
[----:B---3--:R-:W-:Y:S05]  /*9560*/  @!P0 BRA `(.L_x_178) ;  /* 0xfffffffc00f08947 */ /* 0x008fea000383ffff */
[----:B------:R-:W-:Y:S05]  /*9570*/  BRA `(.L_x_179) ;  /* 0xffffff9800c47947 */ /* 0x000fea000383ffff */
.L_x_56:
[----:B------:R-:W-:-:S07]  /*9580*/  MOV R0, UR5 ;  /* 0x0000000500007c02 */ /* 0x000fce0008000f00 */
.L_x_180:
[----:B-1----:R1:W3:Y:S02]  /*9590*/  SYNCS.PHASECHK.TRANS64.TRYWAIT P0, [R0+URZ], R3 ;  /* 0x00000003000075a7 */ /* 0x0022e400080011ff */
[----:B---3--:R-:W-:Y:S05]  /*95a0*/  @!P0 NANOSLEEP.SYNCS 0x989680 ;  /* 0x009896800000895d */ /* 0x008fea0003900000 */
[----:B------:R-:W3:Y:S02]  /*95b0*/  @!P0 SYNCS.PHASECHK.TRANS64 P0, [R0+URZ], R3 ;  /* 0x00000003000085a7 */ /* 0x000ee400080010ff */
[----:B---3--:R-:W-:Y:S05]  /*95c0*/  @!P0 BRA `(.L_x_180) ;  /* 0xfffffffc00f08947 */ /* 0x008fea000383ffff */
[----:B------:R-:W-:Y:S05]  /*95d0*/  BRA `(.L_x_181) ;  /* 0xffffff9800d07947 */ /* 0x000fea000383ffff */
.L_x_57:
[----:B------:R-:W-:-:S07]  /*95e0*/  MOV R0, UR5 ;  /* 0x0000000500007c02 */ /* 0x000fce0008000f00 */
.L_x_182:
[----:B-1----:R1:W3:Y:S02]  /*95f0*/  SYNCS.PHASECHK.TRANS64.TRYWAIT P0, [R0+URZ], R3 ;  /* 0x00000003000075a7 */ /* 0x0022e400080011ff */
[----:B---3--:R-:W-:Y:S05]  /*9600*/  @!P0 NANOSLEEP.SYNCS 0x989680 ;  /* 0x009896800000895d */ /* 0x008fea0003900000 */
[----:B------:R-:W3:Y:S02]  /*9610*/  @!P0 SYNCS.PHASECHK.TRANS64 P0, [R0+URZ], R3 ;  /* 0x00000003000085a7 */ /* 0x000ee400080010ff */
[----:B---3--:R-:W-:Y:S05]  /*9620*/  @!P0 BRA `(.L_x_182) ;  /* 0xfffffffc00f08947 */ /* 0x008fea000383ffff */
[----:B------:R-:W-:Y:S05]  /*9630*/  BRA `(.L_x_183) ;  /* 0xffffff9800dc7947 */ /* 0x000fea000383ffff */
.L_x_58:
[----:B------:R-:W-:-:S07]  /*9640*/  MOV R0, UR5 ;  /* 0x0000000500007c02 */ /* 0x000fce0008000f00 */
.L_x_184:
[----:B-1----:R1:W3:Y:S02]  /*9650*/  SYNCS.PHASECHK.TRANS64.TRYWAIT P0, [R0+URZ], R3 ;  /* 0x00000003000075a7 */ /* 0x0022e400080011ff */
[----:B---3--:R-:W-:Y:S05]  /*9660*/  @!P0 NANOSLEEP.SYNCS 0x989680 ;  /* 0x009896800000895d */ /* 0x008fea0003900000 */
[----:B------:R-:W3:Y:S02]  /*9670*/  @!P0 SYNCS.PHASECHK.TRANS64 P0, [R0+URZ], R3 ;  /* 0x00000003000085a7 */ /* 0x000ee400080010ff */
[----:B---3--:R-:W-:Y:S05]  /*9680*/  @!P0 BRA `(.L_x_184) ;  /* 0xfffffffc00f08947 */ /* 0x008fea000383ffff */
[----:B------:R-:W-:Y:S05]  /*9690*/  BRA `(.L_x_185) ;  /* 0xffffff9800e87947 */ /* 0x000fea000383ffff */
.L_x_59:
[----:B------:R-:W-:-:S07]  /*96a0*/  MOV R0, UR5 ;  /* 0x0000000500007c02 */ /* 0x000fce0008000f00 */
.L_x_186:
[----:B-1----:R1:W3:Y:S02]  /*96b0*/  SYNCS.PHASECHK.TRANS64.TRYWAIT P0, [R0+URZ], R3 ;  /* 0x00000003000075a7 */ /* 0x0022e400080011ff */
[----:B---3--:R-:W-:Y:S05]  /*96c0*/  @!P0 NANOSLEEP.SYNCS 0x989680 ;  /* 0x009896800000895d */ /* 0x008fea0003900000 */
[----:B------:R-:W3:Y:S02]  /*96d0*/  @!P0 SYNCS.PHASECHK.TRANS64 P0, [R0+URZ], R3 ;  /* 0x00000003000085a7 */ /* 0x000ee400080010ff */
[----:B---3--:R-:W-:Y:S05]  /*96e0*/  @!P0 BRA `(.L_x_186) ;  /* 0xfffffffc00f08947 */ /* 0x008fea000383ffff */
[----:B------:R-:W-:Y:S05]  /*96f0*/  BRA `(.L_x_187) ;  /* 0xffffff9800f47947 */ /* 0x000fea000383ffff */
.L_x_62:
[----:B--2---:R2:W3:Y:S02]  /*9700*/  SYNCS.PHASECHK.TRANS64.TRYWAIT P0, [R2+URZ+0x1c0], R4 ;  /* 0x0001c004020075a7 */ /* 0x0044e400080011ff */
[----:B---3--:R-:W-:Y:S05]  /*9710*/  @!P0 NANOSLEEP.SYNCS 0x989680 ;  /* 0x009896800000895d */ /* 0x008fea0003900000 */
[----:B------:R-:W3:Y:S02]  /*9720*/  @!P0 SYNCS.PHASECHK.TRANS64 P0, [R2+URZ+0x1c0], R4 ;  /* 0x0001c004020085a7 */ /* 0x000ee400080010ff */
[----:B---3--:R-:W-:Y:S05]  /*9730*/  @!P0 BRA `(.L_x_62) ;  /* 0xfffffffc00f08947 */ /* 0x008fea000383ffff */
[----:B------:R-:W-:Y:S05]  /*9740*/  BRA `(.L_x_188) ;  /* 0xffffff9c00587947 */ /* 0x000fea000383ffff */
.L_x_63:
[----:B------:R-:W-:-:S07]  /*9750*/  MOV R2, UR4 ;  /* 0x0000000400027c02 */ /* 0x000fce0008000f00 */
.L_x_189:
[----:B--2---:R2:W3:Y:S02]  /*9760*/  SYNCS.PHASECHK.TRANS64.TRYWAIT P0, [R2+URZ+0x170], R5 ;  /* 0x00017005020075a7 */ /* 0x0044e400080011ff */
[----:B---3--:R-:W-:Y:S05]  /*9770*/  @!P0 NANOSLEEP.SYNCS 0x989680 ;  /* 0x009896800000895d */ /* 0x008fea0003900000 */
[----:B------:R-:W3:Y:S02]  /*9780*/  @!P0 SYNCS.PHASECHK.TRANS64 P0, [R2+URZ+0x170], R5 ;  /* 0x00017005020085a7 */ /* 0x000ee400080010ff */
[----:B---3--:R-:W-:Y:S05]  /*9790*/  @!P0 BRA `(.L_x_189) ;  /* 0xfffffffc00f08947 */ /* 0x008fea000383ffff */
[----:B------:R-:W-:Y:S05]  /*97a0*/  BRA `(.L_x_190) ;  /* 0xffffff9c00687947 */ /* 0x000fea000383ffff */
.L_x_64:
[----:B--2---:R2:W3:Y:S02]  /*97b0*/  SYNCS.PHASECHK.TRANS64.TRYWAIT P1, [R2+URZ+0x160], R4 ;  /* 0x00016004020075a7 */ /* 0x0044e400080211ff */
[----:B---3--:R-:W-:Y:S05]  /*97c0*/  @!P1 NANOSLEEP.SYNCS 0x989680 ;  /* 0x009896800000995d */ /* 0x008fea0003900000 */
[----:B------:R-:W3:Y:S02]  /*97d0*/  @!P1 SYNCS.PHASECHK.TRANS64 P1, [R2+URZ+0x160], R4 ;  /* 0x00016004020095a7 */ /* 0x000ee400080210ff */
[----:B---3--:R-:W-:Y:S05]  /*97e0*/  @!P1 BRA `(.L_x_64) ;  /* 0xfffffffc00f09947 */ /* 0x008fea000383ffff */
[----:B------:R-:W-:Y:S05]  /*97f0*/  BRA `(.L_x_191) ;  /* 0xffffff9c00987947 */ /* 0x000fea000383ffff */
.L_x_67:
[----:B------:R-:W-:-:S07]  /*9800*/  MOV R0, UR4 ;  /* 0x0000000400007c02 */ /* 0x000fce0008000f00 */
.L_x_192:
[----:B--2---:R2:W3:Y:S02]  /*9810*/  SYNCS.PHASECHK.TRANS64.TRYWAIT P0, [R0+URZ+0x170], R2 ;  /* 0x00017002000075a7 */ /* 0x0044e400080011ff */
[----:B---3--:R-:W-:Y:S05]  /*9820*/  @!P0 NANOSLEEP.SYNCS 0x989680 ;  /* 0x009896800000895d */ /* 0x008fea0003900000 */
[----:B------:R-:W3:Y:S02]  /*9830*/  @!P0 SYNCS.PHASECHK.TRANS64 P0, [R0+URZ+0x170], R2 ;  /* 0x00017002000085a7 */ /* 0x000ee400080010ff */
[----:B---3--:R-:W-:Y:S05]  /*9840*/  @!P0 BRA `(.L_x_192) ;  /* 0xfffffffc00f08947 */ /* 0x008fea000383ffff */
[----:B------:R-:W-:Y:S05]  /*9850*/  BRA `(.L_x_66) ;  /* 0xffffff9c00ec7947 */ /* 0x000fea000383ffff */
.L_x_74:
[----:B-1----:R1:W2:Y:S02]  /*9860*/  SYNCS.PHASECHK.TRANS64.TRYWAIT P1, [R0+URZ+0x160], R2 ;  /* 0x00016002000075a7 */ /* 0x0022a400080211ff */
[----:B--2---:R-:W-:Y:S05]  /*9870*/  @!P1 NANOSLEEP.SYNCS 0x989680 ;  /* 0x009896800000995d */ /* 0x004fea0003900000 */
[----:B------:R-:W2:Y:S02]  /*9880*/  @!P1 SYNCS.PHASECHK.TRANS64 P1, [R0+URZ+0x160], R2 ;  /* 0x00016002000095a7 */ /* 0x000ea400080210ff */
[----:B--2---:R-:W-:Y:S05]  /*9890*/  @!P1 BRA `(.L_x_74) ;  /* 0xfffffffc00f09947 */ /* 0x004fea000383ffff */
[----:B------:R-:W-:Y:S05]  /*98a0*/  BRA `(.L_x_193) ;  /* 0xffffffa400547947 */ /* 0x000fea000383ffff */
.L_x_75:
[----:B------:R-:W-:-:S07]  /*98b0*/  MOV R2, UR23 ;  /* 0x0000001700027c02 */ /* 0x000fce0008000f00 */
.L_x_194:
[----:B-1----:R1:W2:Y:S02]  /*98c0*/  SYNCS.PHASECHK.TRANS64.TRYWAIT P0, [R2+URZ+0x1a0], R0 ;  /* 0x0001a000020075a7 */ /* 0x0022a400080011ff */
[----:B--2---:R-:W-:Y:S05]  /*98d0*/  @!P0 NANOSLEEP.SYNCS 0x989680 ;  /* 0x009896800000895d */ /* 0x004fea0003900000 */
[----:B------:R-:W2:Y:S02]  /*98e0*/  @!P0 SYNCS.PHASECHK.TRANS64 P0, [R2+URZ+0x1a0], R0 ;  /* 0x0001a000020085a7 */ /* 0x000ea400080010ff */
[----:B--2---:R-:W-:Y:S05]  /*98f0*/  @!P0 BRA `(.L_x_194) ;  /* 0xfffffffc00f08947 */ /* 0x004fea000383ffff */
[----:B------:R-:W-:Y:S05]  /*9900*/  BRA `(.L_x_195) ;  /* 0xffffffa400a47947 */ /* 0x000fea000383ffff */
.L_x_78:
[----:B------:R-:W-:Y:S07]  /*9910*/  MOV R0, UR5 ;  /* 0x0000000500007c02 */ /* 0x000fee0008000f00 */
.L_x_196:
[----:B-1----:R1:W2:Y:S02]  /*9920*/  SYNCS.PHASECHK.TRANS64.TRYWAIT P0, [R0+URZ], R2 ;  /* 0x00000002000075a7 */ /* 0x0022a400080011ff */
[----:B--2---:R-:W-:Y:S05]  /*9930*/  @!P0 NANOSLEEP.SYNCS 0x989680 ;  /* 0x009896800000895d */ /* 0x004fea0003900000 */
[----:B------:R-:W2:Y:S02]  /*9940*/  @!P0 SYNCS.PHASECHK.TRANS64 P0, [R0+URZ], R2 ;  /* 0x00000002000085a7 */ /* 0x000ea400080010ff */
[----:B--2---:R-:W-:Y:S05]  /*9950*/  @!P0 BRA `(.L_x_196) ;  /* 0xfffffffc00f08947 */ /* 0x004fea000383ffff */
[----:B------:R-:W-:Y:S05]  /*9960*/  BRA `(.L_x_77) ;  /* 0xffffffa400c07947 */ /* 0x000fea000383ffff */
.L_x_81:
[----:B------:R-:W-:-:S07]  /*9970*/  MOV R0, UR4 ;  /* 0x0000000400007c02 */ /* 0x000fce0008000f00 */
.L_x_197:
[----:B--2---:R2:W4:Y:S02]  /*9980*/  SYNCS.PHASECHK.TRANS64.TRYWAIT P0, [R0+URZ], R2 ;  /* 0x00000002000075a7 */ /* 0x00452400080011ff */
[----:B----4-:R-:W-:Y:S05]  /*9990*/  @!P0 NANOSLEEP.SYNCS 0x989680 ;  /* 0x009896800000895d */ /* 0x010fea0003900000 */
[----:B------:R-:W4:Y:S02]  /*99a0*/  @!P0 SYNCS.PHASECHK.TRANS64 P0, [R0+URZ], R2 ;  /* 0x00000002000085a7 */ /* 0x000f2400080010ff */
[----:B----4-:R-:W-:Y:S05]  /*99b0*/  @!P0 BRA `(.L_x_197) ;  /* 0xfffffffc00f08947 */ /* 0x010fea000383ffff */
[----:B------:R-:W-:Y:S05]  /*99c0*/  BRA `(.L_x_198) ;  /* 0xffffffa800747947 */ /* 0x000fea000383ffff */
.L_x_82:
[----:B------:R-:W-:-:S07]  /*99d0*/  MOV R0, UR5 ;  /* 0x0000000500007c02 */ /* 0x000fce0008000f00 */
.L_x_199:
[----:B-1----:R1:W2:Y:S02]  /*99e0*/  SYNCS.PHASECHK.TRANS64.TRYWAIT P0, [R0+URZ], R3 ;  /* 0x00000003000075a7 */ /* 0x0022a400080011ff */
[----:B--2---:R-:W-:Y:S05]  /*99f0*/  @!P0 NANOSLEEP.SYNCS 0x989680 ;  /* 0x009896800000895d */ /* 0x004fea0003900000 */
[----:B------:R-:W2:Y:S02]  /*9a00*/  @!P0 SYNCS.PHASECHK.TRANS64 P0, [R0+URZ], R3 ;  /* 0x00000003000085a7 */ /* 0x000ea400080010ff */
[----:B--2---:R-:W-:Y:S05]  /*9a10*/  @!P0 BRA `(.L_x_199) ;  /* 0xfffffffc00f08947 */ /* 0x004fea000383ffff */
[----:B------:R-:W-:Y:S05]  /*9a20*/  BRA `(.L_x_200) ;  /* 0xffffffa800807947 */ /* 0x000fea000383ffff */
.L_x_83:
[----:B------:R-:W-:-:S07]  /*9a30*/  MOV R0, UR5 ;  /* 0x0000000500007c02 */ /* 0x000fce0008000f00 */
.L_x_201:
[----:B-1----:R1:W2:Y:S02]  /*9a40*/  SYNCS.PHASECHK.TRANS64.TRYWAIT P0, [R0+URZ], R3 ;  /* 0x00000003000075a7 */ /* 0x0022a400080011ff */
[----:B--2---:R-:W-:Y:S05]  /*9a50*/  @!P0 NANOSLEEP.SYNCS 0x989680 ;  /* 0x009896800000895d */ /* 0x004fea0003900000 */
[----:B------:R-:W2:Y:S02]  /*9a60*/  @!P0 SYNCS.PHASECHK.TRANS64 P0, [R0+URZ], R3 ;  /* 0x00000003000085a7 */ /* 0x000ea400080010ff */
[----:B--2---:R-:W-:Y:S05]  /*9a70*/  @!P0 BRA `(.L_x_201) ;  /* 0xfffffffc00f08947 */ /* 0x004fea000383ffff */
[----:B------:R-:W-:Y:S05]  /*9a80*/  BRA `(.L_x_202) ;  /* 0xffffffa8008c7947 */ /* 0x000fea000383ffff */
.L_x_84:
[----:B-1----:R-:W-:-:S07]  /*9a90*/  MOV R0, UR4 ;  /* 0x0000000400007c02 */ /* 0x002fce0008000f00 */
.L_x_203:
[----:B-1----:R1:W2:Y:S02]  /*9aa0*/  SYNCS.PHASECHK.TRANS64.TRYWAIT P0, [R0+URZ], R2 ;  /* 0x00000002000075a7 */ /* 0x0022a400080011ff */
[----:B--2---:R-:W-:Y:S05]  /*9ab0*/  @!P0 NANOSLEEP.SYNCS 0x989680 ;  /* 0x009896800000895d */ /* 0x004fea0003900000 */
[----:B------:R-:W2:Y:S02]  /*9ac0*/  @!P0 SYNCS.PHASECHK.TRANS64 P0, [R0+URZ], R2 ;  /* 0x00000002000085a7 */ /* 0x000ea400080010ff */
[----:B--2---:R-:W-:Y:S05]  /*9ad0*/  @!P0 BRA `(.L_x_203) ;  /* 0xfffffffc00f08947 */ /* 0x004fea000383ffff */
[----:B------:R-:W-:Y:S05]  /*9ae0*/  BRA `(.L_x_204) ;  /* 0xffffffa800987947 */ /* 0x000fea000383ffff */
.L_x_89:
[----:B-1----:R1:W2:Y:S02]  /*9af0*/  SYNCS.PHASECHK.TRANS64.TRYWAIT P0, [R8+URZ+0x160], R0 ;  /* 0x00016000080075a7 */ /* 0x0022a400080011ff */
[----:B--2---:R-:W-:Y:S05]  /*9b00*/  @!P0 NANOSLEEP.SYNCS 0x989680 ;  /* 0x009896800000895d */ /* 0x004fea0003900000 */
[----:B------:R-:W2:Y:S02]  /*9b10*/  @!P0 SYNCS.PHASECHK.TRANS64 P0, [R8+URZ+0x160], R0 ;  /* 0x00016000080085a7 */ /* 0x000ea400080010ff */
[----:B--2---:R-:W-:Y:S05]  /*9b20*/  @!P0 BRA `(.L_x_89) ;  /* 0xfffffffc00f08947 */ /* 0x004fea000383ffff */
[----:B------:R-:W-:Y:S05]  /*9b30*/  BRA `(.L_x_205) ;  /* 0xffffffac00dc7947 */ /* 0x000fea000383ffff */
.L_x_92:
[----:B-1----:R-:W-:Y:S07]  /*9b40*/  MOV R0, UR21 ;  /* 0x0000001500007c02 */ /* 0x002fee0008000f00 */
.L_x_206:
[----:B-1----:R1:W2:Y:S02]  /*9b50*/  SYNCS.PHASECHK.TRANS64.TRYWAIT P1, [R0+URZ+0x158], R2 ;  /* 0x00015802000075a7 */ /* 0x0022a400080211ff */
[----:B--2---:R-:W-:Y:S05]  /*9b60*/  @!P1 NANOSLEEP.SYNCS 0x989680 ;  /* 0x009896800000995d */ /* 0x004fea0003900000 */
[----:B------:R-:W2:Y:S02]  /*9b70*/  @!P1 SYNCS.PHASECHK.TRANS64 P1, [R0+URZ+0x158], R2 ;  /* 0x00015802000095a7 */ /* 0x000ea400080210ff */
[----:B--2---:R-:W-:Y:S05]  /*9b80*/  @!P1 BRA `(.L_x_206) ;  /* 0xfffffffc00f09947 */ /* 0x004fea000383ffff */
[----:B------:R-:W-:Y:S05]  /*9b90*/  BRA `(.L_x_91) ;  /* 0xffffffb400587947 */ /* 0x000fea000383ffff */
.L_x_95:
[----:B-1----:R-:W-:Y:S07]  /*9ba0*/  MOV R0, UR21 ;  /* 0x0000001500007c02 */ /* 0x002fee0008000f00 */
.L_x_207:
[----:B-1----:R1:W2:Y:S02]  /*9bb0*/  SYNCS.PHASECHK.TRANS64.TRYWAIT P0, [R0+URZ+0x130], R4 ;  /* 0x00013004000075a7 */ /* 0x0022a400080011ff */
[----:B--2---:R-:W-:Y:S05]  /*9bc0*/  @!P0 NANOSLEEP.SYNCS 0x989680 ;  /* 0x009896800000895d */ /* 0x004fea0003900000 */
[----:B------:R-:W2:Y:S02]  /*9bd0*/  @!P0 SYNCS.PHASECHK.TRANS64 P0, [R0+URZ+0x130], R4 ;  /* 0x00013004000085a7 */ /* 0x000ea400080010ff */
[----:B--2---:R-:W-:Y:S05]  /*9be0*/  @!P0 BRA `(.L_x_207) ;  /* 0xfffffffc00f08947 */ /* 0x004fea000383ffff */
[----:B------:R-:W-:Y:S05]  /*9bf0*/  BRA `(.L_x_208) ;  /* 0xffffffb400b07947 */ /* 0x000fea000383ffff */
.L_x_96:
[----:B------:R-:W-:Y:S07]  /*9c00*/  MOV R0, UR21 ;  /* 0x0000001500007c02 */ /* 0x000fee0008000f00 */
.L_x_209:
[----:B-1----:R1:W2:Y:S02]  /*9c10*/  SYNCS.PHASECHK.TRANS64.TRYWAIT P0, [R0+URZ+0x138], R4 ;  /* 0x00013804000075a7 */ /* 0x0022a400080011ff */
[----:B--2---:R-:W-:Y:S05]  /*9c20*/  @!P0 NANOSLEEP.SYNCS 0x989680 ;  /* 0x009896800000895d */ /* 0x004fea0003900000 */
[----:B------:R-:W2:Y:S02]  /*9c30*/  @!P0 SYNCS.PHASECHK.TRANS64 P0, [R0+URZ+0x138], R4 ;  /* 0x00013804000085a7 */ /* 0x000ea400080010ff */
[----:B--2---:R-:W-:Y:S05]  /*9c40*/  @!P0 BRA `(.L_x_209) ;  /* 0xfffffffc00f08947 */ /* 0x004fea000383ffff */
[----:B------:R-:W-:Y:S05]  /*9c50*/  BRA `(.L_x_210) ;  /* 0xffffffb400e87947 */ /* 0x000fea000383ffff */
.L_x_97:
[----:B------:R-:W-:Y:S07]  /*9c60*/  MOV R0, UR21 ;  /* 0x0000001500007c02 */ /* 0x000fee0008000f00 */
.L_x_211:
[----:B-1----:R1:W2:Y:S02]  /*9c70*/  SYNCS.PHASECHK.TRANS64.TRYWAIT P0, [R0+URZ+0x140], R4 ;  /* 0x00014004000075a7 */ /* 0x0022a400080011ff */
[----:B--2---:R-:W-:Y:S05]  /*9c80*/  @!P0 NANOSLEEP.SYNCS 0x989680 ;  /* 0x009896800000895d */ /* 0x004fea0003900000 */
[----:B------:R-:W2:Y:S02]  /*9c90*/  @!P0 SYNCS.PHASECHK.TRANS64 P0, [R0+URZ+0x140], R4 ;  /* 0x00014004000085a7 */ /* 0x000ea400080010ff */
[----:B--2---:R-:W-:Y:S05]  /*9ca0*/  @!P0 BRA `(.L_x_211) ;  /* 0xfffffffc00f08947 */ /* 0x004fea000383ffff */
[----:B------:R-:W-:Y:S05]  /*9cb0*/  BRA `(.L_x_212) ;  /* 0xffffffb8002c7947 */ /* 0x000fea000383ffff */
.L_x_98:
[----:B------:R-:W-:Y:S07]  /*9cc0*/  MOV R0, UR21 ;  /* 0x0000001500007c02 */ /* 0x000fee0008000f00 */
.L_x_213:
[----:B-1----:R1:W2:Y:S02]  /*9cd0*/  SYNCS.PHASECHK.TRANS64.TRYWAIT P0, [R0+URZ+0x148], R4 ;  /* 0x00014804000075a7 */ /* 0x0022a400080011ff */
[----:B--2---:R-:W-:Y:S05]  /*9ce0*/  @!P0 NANOSLEEP.SYNCS 0x989680 ;  /* 0x009896800000895d */ /* 0x004fea0003900000 */
[----:B------:R-:W2:Y:S02]  /*9cf0*/  @!P0 SYNCS.PHASECHK.TRANS64 P0, [R0+URZ+0x148], R4 ;  /* 0x00014804000085a7 */ /* 0x000ea400080010ff */
[----:B--2---:R-:W-:Y:S05]  /*9d00*/  @!P0 BRA `(.L_x_213) ;  /* 0xfffffffc00f08947 */ /* 0x004fea000383ffff */
[----:B------:R-:W-:Y:S05]  /*9d10*/  BRA `(.L_x_214) ;  /* 0xffffffb800747947 */ /* 0x000fea000383ffff */
.L_x_100:
[----:B------:R-:W-:-:S07]  /*9d20*/  MOV R0, UR21 ;  /* 0x0000001500007c02 */ /* 0x000fce0008000f00 */
.L_x_215:
[----:B--2---:R2:W4:Y:S02]  /*9d30*/  SYNCS.PHASECHK.TRANS64.TRYWAIT P0, [R0+URZ+0x130], R2 ;  /* 0x00013002000075a7 */ /* 0x00452400080011ff */
[----:B----4-:R-:W-:Y:S05]  /*9d40*/  @!P0 NANOSLEEP.SYNCS 0x989680 ;  /* 0x009896800000895d */ /* 0x010fea0003900000 */
[----:B------:R-:W4:Y:S02]  /*9d50*/  @!P0 SYNCS.PHASECHK.TRANS64 P0, [R0+URZ+0x130], R2 ;  /* 0x00013002000085a7 */ /* 0x000f2400080010ff */
[----:B----4-:R-:W-:Y:S05]  /*9d60*/  @!P0 BRA `(.L_x_215) ;  /* 0xfffffffc00f08947 */ /* 0x010fea000383ffff */
[----:B------:R-:W-:Y:S05]  /*9d70*/  BRA `(.L_x_216) ;  /* 0xffffffb800ec7947 */ /* 0x000fea000383ffff */
.L_x_101:
[----:B--2---:R-:W-:-:S07]  /*9d80*/  MOV R0, UR21 ;  /* 0x0000001500007c02 */ /* 0x004fce0008000f00 */
.L_x_217:
[----:B--2---:R2:W4:Y:S02]  /*9d90*/  SYNCS.PHASECHK.TRANS64.TRYWAIT P0, [R0+URZ+0x138], R2 ;  /* 0x00013802000075a7 */ /* 0x00452400080011ff */
[----:B----4-:R-:W-:Y:S05]  /*9da0*/  @!P0 NANOSLEEP.SYNCS 0x989680 ;  /* 0x009896800000895d */ /* 0x010fea0003900000 */
[----:B------:R-:W4:Y:S02]  /*9db0*/  @!P0 SYNCS.PHASECHK.TRANS64 P0, [R0+URZ+0x138], R2 ;  /* 0x00013802000085a7 */ /* 0x000f2400080010ff */
[----:B----4-:R-:W-:Y:S05]  /*9dc0*/  @!P0 BRA `(.L_x_217) ;  /* 0xfffffffc00f08947 */ /* 0x010fea000383ffff */
[----:B------:R-:W-:Y:S05]  /*9dd0*/  BRA `(.L_x_218) ;  /* 0xffffffb800dc7947 */ /* 0x000fea000383ffff */
.L_x_102:
[----:B--2---:R-:W-:-:S07]  /*9de0*/  MOV R0, UR21 ;  /* 0x0000001500007c02 */ /* 0x004fce0008000f00 */
.L_x_219:
[----:B--2---:R2:W4:Y:S02]  /*9df0*/  SYNCS.PHASECHK.TRANS64.TRYWAIT P0, [R0+URZ+0x140], R2 ;  /* 0x00014002000075a7 */ /* 0x00452400080011ff */
[----:B----4-:R-:W-:Y:S05]  /*9e00*/  @!P0 NANOSLEEP.SYNCS 0x989680 ;  /* 0x009896800000895d */ /* 0x010fea0003900000 */
[----:B------:R-:W4:Y:S02]  /*9e10*/  @!P0 SYNCS.PHASECHK.TRANS64 P0, [R0+URZ+0x140], R2 ;  /* 0x00014002000085a7 */ /* 0x000f2400080010ff */
[----:B----4-:R-:W-:Y:S05]  /*9e20*/  @!P0 BRA `(.L_x_219) ;  /* 0xfffffffc00f08947 */ /* 0x010fea000383ffff */
[----:B------:R-:W-:Y:S05]  /*9e30*/  BRA `(.L_x_220) ;  /* 0xffffffb800cc7947 */ /* 0x000fea000383ffff */
.L_x_104:
[----:B-1----:R1:W2:Y:S02]  /*9e40*/  SYNCS.PHASECHK.TRANS64.TRYWAIT P0, [R3+URZ+0x160], R0 ;  /* 0x00016000030075a7 */ /* 0x0022a400080011ff */
[----:B--2---:R-:W-:Y:S05]  /*9e50*/  @!P0 NANOSLEEP.SYNCS 0x989680 ;  /* 0x009896800000895d */ /* 0x004fea0003900000 */
[----:B------:R-:W2:Y:S02]  /*9e60*/  @!P0 SYNCS.PHASECHK.TRANS64 P0, [R3+URZ+0x160], R0 ;  /* 0x00016000030085a7 */ /* 0x000ea400080010ff */
[----:B--2---:R-:W-:Y:S05]  /*9e70*/  @!P0 BRA `(.L_x_104) ;  /* 0xfffffffc00f08947 */ /* 0x004fea000383ffff */
[----:B------:R-:W-:Y:S05]  /*9e80*/  BRA `(.L_x_221) ;  /* 0xffffffbc00987947 */ /* 0x000fea000383ffff */
.L_x_115:
[----:B-1----:R-:W-:Y:S04]  /*9e90*/  MOV R0, UR44 ;  /* 0x0000002c00007c02 */ /* 0x002fe80008000f00 */
[----:B------:R1:W2:Y:S03]  /*9ea0*/  SYNCS.PHASECHK.TRANS64.TRYWAIT P1, [R0+URZ+0x110], R3 ;  /* 0x00011003000075a7 */ /* 0x0002a600080211ff */
[----:B--2---:R-:W-:Y:S05]  /*9eb0*/  @!P1 NANOSLEEP.SYNCS 0x989680 ;  /* 0x009896800000995d */ /* 0x004fea0003900000 */
[----:B------:R-:W2:Y:S02]  /*9ec0*/  @!P1 SYNCS.PHASECHK.TRANS64 P1, [R0+URZ+0x110], R3 ;  /* 0x00011003000095a7 */ /* 0x000ea400080210ff */
[----:B--2---:R-:W-:Y:S05]  /*9ed0*/  @!P1 BRA `(.L_x_115) ;  /* 0xfffffffc00ec9947 */ /* 0x004fea000383ffff */
[----:B------:R-:W-:Y:S05]  /*9ee0*/  BRA `(.L_x_114) ;  /* 0xffffffc800fc7947 */ /* 0x000fea000383ffff */
.L_x_117:
[----:B-1----:R1:W3:Y:S02]  /*9ef0*/  SYNCS.PHASECHK.TRANS64.TRYWAIT P0, [R26+URZ+0x180], R2 ;  /* 0x000180021a0075a7 */ /* 0x0022e400080011ff */
[----:B---3--:R-:W-:Y:S05]  /*9f00*/  @!P0 NANOSLEEP.SYNCS 0x989680 ;  /* 0x009896800000895d */ /* 0x008fea0003900000 */
[----:B------:R-:W3:Y:S02]  /*9f10*/  @!P0 SYNCS.PHASECHK.TRANS64 P0, [R26+URZ+0x180], R2 ;  /* 0x000180021a0085a7 */ /* 0x000ee400080010ff */
[----:B---3--:R-:W-:Y:S05]  /*9f20*/  @!P0 BRA `(.L_x_117) ;  /* 0xfffffffc00f08947 */ /* 0x008fea000383ffff */
[----:B------:R-:W-:Y:S05]  /*9f30*/  BRA `(.L_x_116) ;  /* 0xffffffcc00207947 */ /* 0x000fea000383ffff */
.L_x_126:
[----:B---3--:R3:W4:Y:S02]  /*9f40*/  SYNCS.PHASECHK.TRANS64.TRYWAIT P0, [R4+URZ+0x110], R0 ;  /* 0x00011000040075a7 */ /* 0x00872400080011ff */
[----:B----4-:R-:W-:Y:S05]  /*9f50*/  @!P0 NANOSLEEP.SYNCS 0x989680 ;  /* 0x009896800000895d */ /* 0x010fea0003900000 */
[----:B------:R-:W4:Y:S02]  /*9f60*/  @!P0 SYNCS.PHASECHK.TRANS64 P0, [R4+URZ+0x110], R0 ;  /* 0x00011000040085a7 */ /* 0x000f2400080010ff */
[----:B----4-:R-:W-:Y:S05]  /*9f70*/  @!P0 BRA `(.L_x_126) ;  /* 0xfffffffc00f08947 */ /* 0x010fea000383ffff */
[----:B------:R-:W-:Y:S05]  /*9f80*/  BRA `(.L_x_125) ;  /* 0xffffffd4000c7947 */ /* 0x000fea000383ffff */
.L_x_134:
[----:B-1----:R1:W4:Y:S02]  /*9f90*/  SYNCS.PHASECHK.TRANS64.TRYWAIT P0, [R2+URZ+0x110], R4 ;  /* 0x00011004020075a7 */ /* 0x00232400080011ff */
[----:B----4-:R-:W-:Y:S05]  /*9fa0*/  @!P0 NANOSLEEP.SYNCS 0x989680 ;  /* 0x009896800000895d */ /* 0x010fea0003900000 */
[----:B------:R-:W4:Y:S02]  /*9fb0*/  @!P0 SYNCS.PHASECHK.TRANS64 P0, [R2+URZ+0x110], R4 ;  /* 0x00011004020085a7 */ /* 0x000f2400080010ff */
[----:B----4-:R-:W-:Y:S05]  /*9fc0*/  @!P0 BRA `(.L_x_134) ;  /* 0xfffffffc00f08947 */ /* 0x010fea000383ffff */
[----:B------:R-:W-:Y:S05]  /*9fd0*/  BRA `(.L_x_133) ;  /* 0xffffffdc001c7947 */ /* 0x000fea000383ffff */
.L_x_142:
[----:B---3--:R3:W4:Y:S02]  /*9fe0*/  SYNCS.PHASECHK.TRANS64.TRYWAIT P0, [R3+URZ+0x110], R0 ;  /* 0x00011000030075a7 */ /* 0x00872400080011ff */
[----:B----4-:R-:W-:Y:S05]  /*9ff0*/  @!P0 NANOSLEEP.SYNCS 0x989680 ;  /* 0x009896800000895d */ /* 0x010fea0003900000 */
[----:B------:R-:W4:Y:S02]  /*a000*/  @!P0 SYNCS.PHASECHK.TRANS64 P0, [R3+URZ+0x110], R0 ;  /* 0x00011000030085a7 */ /* 0x000f2400080010ff */
[----:B----4-:R-:W-:Y:S05]  /*a010*/  @!P0 BRA `(.L_x_142) ;  /* 0xfffffffc00f08947 */ /* 0x010fea000383ffff */
[----:B------:R-:W-:Y:S05]  /*a020*/  BRA `(.L_x_141) ;  /* 0xffffffe400287947 */ /* 0x000fea000383ffff */
        .weak           $__internal_0_$__cuda_sm10x_tcgen05_guardrail_trap_col_being_dealloced_not_returned_by_alloc
        .type           $__internal_0_$__cuda_sm10x_tcgen05_guardrail_trap_col_being_dealloced_not_returned_by_alloc,@function
        .size           $__internal_0_$__cuda_sm10x_tcgen05_guardrail_trap_col_being_dealloced_not_returned_by_alloc,($__internal_1_$__cuda_sm10x_tcgen05_guardrail_trap_phase_invalid_during_alloc - $__internal_0_$__cuda_sm10x_tcgen05_guardrail_trap_col_being_dealloced_not_returned_by_alloc)
$__internal_0_$__cuda_sm10x_tcgen05_guardrail_trap_col_being_dealloced_not_returned_by_alloc:
[----:B------:R-:W-:Y:S05]  /*a030*/  BPT.TRAP 0x1 ;  /* 0x000000040000795c */ /* 0x000fea0000300000 */
[----:B------:R-:W-:-:S04]  /*a040*/  HFMA2 R3, -RZ, RZ, 0, 0 ;  /* 0x00000000ff037431 */ /* 0x000fc800000001ff */
[----:B------:R-:W-:Y:S05]  /*a050*/  RET.REL.NODEC R2 `(_ZN7cutlass13device_kernelINS_4gemm6kernel13GemmUniversalIN4cute5tupleIJiiiiEEENS1_10collective13CollectiveMmaINS1_35MainloopSm100TmaUmmaWarpSpecializedILi17ELi2ELi4ENS5_IJNS4_1CILi8EEENSA_ILi1EEESC_EEEEENS5_IJNSA_ILi64EEENSA_ILi128EEENSA_ILi32EEEEEENS_10bfloat16_tENS5_IJlSC_lEEESJ_SK_NS4_8TiledMMAINS4_8MMA_AtomIJNS4_20SM100_MMA_F16BF16_SSISJ_SJ_fLi64ELi128ELNS4_4UMMA5MajorE0ELSP_0ELNSO_7ScaleInE0ELSQ_0EEEEEENS4_6LayoutINS5_IJSC_SC_SC_EEENS5_IJNSA_ILi0EEESV_SV_EEEEENS5_IJNS4_10UnderscoreESY_SY_EEEEENS4_13SM90_TMA_LOADENS4_14ComposedLayoutINS4_7SwizzleILi2ELi4ELi3EEENS4_18smem_ptr_flag_bitsILi16EEENST_INS5_IJSB_SH_EEENS5_IJSH_SC_EEEEEEEvNS4_8identityENS4_23SM90_TMA_LOAD_MULTICASTES1A_vS1B_EENS_8epilogue10collective18CollectiveEpilogueINS1E_23Sm100TmaWarpSpecializedILi4ELi2ELi16ELb1ELb0EEEJSI_NS5_IJNST_ISF_SC_EENST_ISH_SC_EEEEESJ_SK_SJ_SK_NS1E_6fusion15FusionCallbacksIS1I_NS1M_17LinearCombinationISJ_fSJ_fLNS_15FloatRoundStyleE2EEESI_S1L_JEEENS4_5SM1004TMEM4LOAD26SM100_TMEM_LOAD_16dp256b4xES11_S1A_NS4_17SM75_U32x4_LDSM_NENS4_14SM90_TMA_STOREES1A_NS4_17SM90_U32x4_STSM_NENS4_39AutoVectorizingCopyWithAssumedAlignmentILi128EEEEEEvvEEEEvNT_6ParamsE) ;  /* 0xffffff5c02e87950 */ /* 0x000fea0003c3ffff */
        .weak           $__internal_1_$__cuda_sm10x_tcgen05_guardrail_trap_phase_invalid_during_alloc
        .type           $__internal_1_$__cuda_sm10x_tcgen05_guardrail_trap_phase_invalid_during_alloc,@function
        .size           $__internal_1_$__cuda_sm10x_tcgen05_guardrail_trap_phase_invalid_during_alloc,($__internal_2_$__cuda_sm10x_tcgen05_guardrail_trap_unallocated_columns_being_dealloced - $__internal_1_$__cuda_sm10x_tcgen05_guardrail_trap_phase_invalid_during_alloc)
$__internal_1_$__cuda_sm10x_tcgen05_guardrail_trap_phase_invalid_during_alloc:
[----:B------:R-:W-:Y:S05]  /*a060*/  BPT.TRAP 0x1 ;  /* 0x000000040000795c */ /* 0x000fea0000300000 */
[----:B------:R-:W-:-:S04]  /*a070*/  MOV R5, 0x0 ;  /* 0x0000000000057802 */ /* 0x000fc80000000f00 */
[----:B------:R-:W-:Y:S05]  /*a080*/  RET.REL.NODEC R4 `(_ZN7cutlass13device_kernelINS_4gemm6kernel13GemmUniversalIN4cute5tupleIJiiiiEEENS1_10collective13CollectiveMmaINS1_35MainloopSm100TmaUmmaWarpSpecializedILi17ELi2ELi4ENS5_IJNS4_1CILi8EEENSA_ILi1EEESC_EEEEENS5_IJNSA_ILi64EEENSA_ILi128EEENSA_ILi32EEEEEENS_10bfloat16_tENS5_IJlSC_lEEESJ_SK_NS4_8TiledMMAINS4_8MMA_AtomIJNS4_20SM100_MMA_F16BF16_SSISJ_SJ_fLi64ELi128ELNS4_4UMMA5MajorE0ELSP_0ELNSO_7ScaleInE0ELSQ_0EEEEEENS4_6LayoutINS5_IJSC_SC_SC_EEENS5_IJNSA_ILi0EEESV_SV_EEEEENS5_IJNS4_10UnderscoreESY_SY_EEEEENS4_13SM90_TMA_LOADENS4_14ComposedLayoutINS4_7SwizzleILi2ELi4ELi3EEENS4_18smem_ptr_flag_bitsILi16EEENST_INS5_IJSB_SH_EEENS5_IJSH_SC_EEEEEEEvNS4_8identityENS4_23SM90_TMA_LOAD_MULTICASTES1A_vS1B_EENS_8epilogue10collective18CollectiveEpilogueINS1E_23Sm100TmaWarpSpecializedILi4ELi2ELi16ELb1ELb0EEEJSI_NS5_IJNST_ISF_SC_EENST_ISH_SC_EEEEESJ_SK_SJ_SK_NS1E_6fusion15FusionCallbacksIS1I_NS1M_17LinearCombinationISJ_fSJ_fLNS_15FloatRoundStyleE2EEESI_S1L_JEEENS4_5SM1004TMEM4LOAD26SM100_TMEM_LOAD_16dp256b4xES11_S1A_NS4_17SM75_U32x4_LDSM_NENS4_14SM90_TMA_STOREES1A_NS4_17SM90_U32x4_STSM_NENS4_39AutoVectorizingCopyWithAssumedAlignmentILi128EEEEEEvvEEEEvNT_6ParamsE) ;  /* 0xffffff5c04dc7950 */ /* 0x000fea0003c3ffff */
        .weak           $__internal_2_$__cuda_sm10x_tcgen05_guardrail_trap_unallocated_columns_being_dealloced
        .type           $__internal_2_$__cuda_sm10x_tcgen05_guardrail_trap_unallocated_columns_being_dealloced,@function
        .size           $__internal_2_$__cuda_sm10x_tcgen05_guardrail_trap_unallocated_columns_being_dealloced,(.L_x_223 - $__internal_2_$__cuda_sm10x_tcgen05_guardrail_trap_unallocated_columns_being_dealloced)
$__internal_2_$__cuda_sm10x_tcgen05_guardrail_trap_unallocated_columns_being_dealloced:
[----:B------:R-:W-:Y:S05]  /*a090*/  BPT.TRAP 0x1 ;  /* 0x000000040000795c */ /* 0x000fea0000300000 */
[----:B------:R-:W-:-:S04]  /*a0a0*/  HFMA2 R3, -RZ, RZ, 0, 0 ;  /* 0x00000000ff037431 */ /* 0x000fc800000001ff */
[----:B------:R-:W-:Y:S05]  /*a0b0*/  RET.REL.NODEC R2 `(_ZN7cutlass13device_kernelINS_4gemm6kernel13GemmUniversalIN4cute5tupleIJiiiiEEENS1_10collective13CollectiveMmaINS1_35MainloopSm100TmaUmmaWarpSpecializedILi17ELi2ELi4ENS5_IJNS4_1CILi8EEENSA_ILi1EEESC_EEEEENS5_IJNSA_ILi64EEENSA_ILi128EEENSA_ILi32EEEEEENS_10bfloat16_tENS5_IJlSC_lEEESJ_SK_NS4_8TiledMMAINS4_8MMA_AtomIJNS4_20SM100_MMA_F16BF16_SSISJ_SJ_fLi64ELi128ELNS4_4UMMA5MajorE0ELSP_0ELNSO_7ScaleInE0ELSQ_0EEEEEENS4_6LayoutINS5_IJSC_SC_SC_EEENS5_IJNSA_ILi0EEESV_SV_EEEEENS5_IJNS4_10UnderscoreESY_SY_EEEEENS4_13SM90_TMA_LOADENS4_14ComposedLayoutINS4_7SwizzleILi2ELi4ELi3EEENS4_18smem_ptr_flag_bitsILi16EEENST_INS5_IJSB_SH_EEENS5_IJSH_SC_EEEEEEEvNS4_8identityENS4_23SM90_TMA_LOAD_MULTICASTES1A_vS1B_EENS_8epilogue10collective18CollectiveEpilogueINS1E_23Sm100TmaWarpSpecializedILi4ELi2ELi16ELb1ELb0EEEJSI_NS5_IJNST_ISF_SC_EENST_ISH_SC_EEEEESJ_SK_SJ_SK_NS1E_6fusion15FusionCallbacksIS1I_NS1M_17LinearCombinationISJ_fSJ_fLNS_15FloatRoundStyleE2EEESI_S1L_JEEENS4_5SM1004TMEM4LOAD26SM100_TMEM_LOAD_16dp256b4xES11_S1A_NS4_17SM75_U32x4_LDSM_NENS4_14SM90_TMA_STOREES1A_NS4_17SM90_U32x4_STSM_NENS4_39AutoVectorizingCopyWithAssumedAlignmentILi128EEEEEEvvEEEEvNT_6ParamsE) ;  /* 0xffffff5c02d07950 */ /* 0x000fea0003c3ffff */
.L_x_222:
[----:B------:R-:W-:-:S00]  /*a0c0*/  BRA `(.L_x_222) ;  /* 0xfffffffc00fc7947 */ /* 0x000fc0000383ffff */
[----:B------:R-:W-:-:S00]  /*a0d0*/  NOP ;  /* 0x0000000000007918 */ /* 0x000fc00000000000 */
        /* <DEDUP_REMOVED lines=10> */
.L_x_223:


//--------------------- .nv.global.init           --------------------------
	.section	.nv.global.init,"aw",@progbits
.nv.global.init:
	.type		$str$27,@object
	.size		$str$27,($str$28 - $str$27)
$str$27:
        /*0000*/ 	.byte	0x28, 0x61, 0x64, 0x64, 0x72, 0x65, 0x73, 0x73, 0x20, 0x26, 0x20, 0x6d, 0x61, 0x73, 0x6b, 0x29
        /*0010*/ 	.byte	0x20, 0x3d, 0x3d, 0x20, 0x30, 0x00
	.type		$str$28,@object
	.size		$str$28,($str$26 - $str$28)
$str$28:
        /*0016*/ 	.byte	0x2f, 0x74, 0x6d, 0x70, 0x2f, 0x63, 0x75, 0x74, 0x6c, 0x61, 0x73, 0x73, 0x5f, 0x73, 0x77, 0x65
        /*0026*/ 	.byte	0x65, 0x70, 0x5f, 0x73, 0x72, 0x63, 0x2f, 0x69, 0x6e, 0x63, 0x6c, 0x75, 0x64, 0x65, 0x2f, 0x63
        /*0036*/ 	.byte	0x75, 0x74, 0x65, 0x2f, 0x70, 0x6f, 0x69, 0x6e, 0x74, 0x65, 0x72, 0x5f, 0x66, 0x6c, 0x61, 0x67
        /*0046*/ 	.byte	0x67, 0x65, 0x64, 0x2e, 0x68, 0x70, 0x70, 0x00
	.type		$str$26,@object
	.size		$str$26,($str$25 - $str$26)
$str$26:
        /*004e*/ 	.byte	0x2f, 0x74, 0x6d, 0x70, 0x2f, 0x63, 0x75, 0x74, 0x6c, 0x61, 0x73, 0x73, 0x5f, 0x73, 0x77, 0x65
        /*005e*/ 	.byte	0x65, 0x70, 0x5f, 0x73, 0x72, 0x63, 0x2f, 0x69, 0x6e, 0x63, 0x6c, 0x75, 0x64, 0x65, 0x2f, 0x63
        /*006e*/ 	.byte	0x75, 0x74, 0x65, 0x2f, 0x61, 0x74, 0x6f, 0x6d, 0x2f, 0x63, 0x6f, 0x70, 0x79, 0x5f, 0x74, 0x72
        /*007e*/ 	.byte	0x61, 0x69, 0x74, 0x73, 0x5f, 0x73, 0x6d, 0x31, 0x30, 0x30, 0x2e, 0x68, 0x70, 0x70, 0x00
	.type		$str$25,@object
	.size		$str$25,(__unnamed_1 - $str$25)
$str$25:
        /*008d*/ 	.byte	0x28, 0x28, 0x75, 0x69, 0x6e, 0x74, 0x33, 0x32, 0x5f, 0x74, 0x28, 0x74, 0x68, 0x72, 0x65, 0x61
        /*009d*/ 	.byte	0x64, 0x49, 0x64, 0x78, 0x2e, 0x78, 0x29, 0x20, 0x2f, 0x20, 0x33, 0x32, 0x29, 0x20, 0x25, 0x20
        /*00ad*/ 	.byte	0x34, 0x29, 0x20, 0x3d, 0x3d, 0x20, 0x28, 0x28, 0x28, 0x74, 0x6d, 0x65, 0x6d, 0x5f, 0x61, 0x64
        /*00bd*/ 	.byte	0x64, 0x72, 0x20, 0x3e, 0x3e, 0x20, 0x31, 0x36, 0x29, 0x20, 0x2f, 0x20, 0x33, 0x32, 0x29, 0x20
        /*00cd*/ 	.byte	0x25, 0x20, 0x34, 0x29, 0x00
	.type		__unnamed_1,@object
	.size		__unnamed_1,(__unnamed_2 - __unnamed_1)
__unnamed_1:
        /*00d2*/ 	.byte	0x61, 0x75, 0x74, 0x6f, 0x20, 0x63, 0x75, 0x74, 0x65, 0x3a, 0x3a, 0x61, 0x73, 0x5f, 0x70, 0x6f
        /* <DEDUP_REMOVED lines=24> */
        /*0262*/ 	.byte	0x30, 0x34, 0x38, 0x3e, 0x3e, 0x3e, 0x3e, 0x5d, 0x00
	.type		__unnamed_2,@object
	.size		__unnamed_2,(.L_2 - __unnamed_2)
__unnamed_2:
        /* <DEDUP_REMOVED lines=45> */
        /*053b*/ 	.byte	0x3e, 0x3e, 0x3e, 0x5d, 0x00
.L_2:


//--------------------- .nv.shared._ZN7cutlass13device_kernelINS_4gemm6kernel13GemmUniversalIN4cute5tupleIJiiiiEEENS1_10collective13CollectiveMmaINS1_35MainloopSm100TmaUmmaWarpSpecializedILi17ELi2ELi4ENS5_IJNS4_1CILi8EEENSA_ILi1EEESC_EEEEENS5_IJNSA_ILi64EEENSA_ILi128EEENSA_ILi32EEEEEENS_10bfloat16_tENS5_IJlSC_lEEESJ_SK_NS4_8TiledMMAINS4_8MMA_AtomIJNS4_20SM100_MMA_F16BF16_SSISJ_SJ_fLi64ELi128ELNS4_4UMMA5MajorE0ELSP_0ELNSO_7ScaleInE0ELSQ_0EEEEEENS4_6LayoutINS5_IJSC_SC_SC_EEENS5_IJNSA_ILi0EEESV_SV_EEEEENS5_IJNS4_10UnderscoreESY_SY_EEEEENS4_13SM90_TMA_LOADENS4_14ComposedLayoutINS4_7SwizzleILi2ELi4ELi3EEENS4_18smem_ptr_flag_bitsILi16EEENST_INS5_IJSB_SH_EEENS5_IJSH_SC_EEEEEEEvNS4_8identityENS4_23SM90_TMA_LOAD_MULTICASTES1A_vS1B_EENS_8epilogue10collective18CollectiveEpilogueINS1E_23Sm100TmaWarpSpecializedILi4ELi2ELi16ELb1ELb0EEEJSI_NS5_IJNST_ISF_SC_EENST_ISH_SC_EEEEESJ_SK_SJ_SK_NS1E_6fusion15FusionCallbacksIS1I_NS1M_17LinearCombinationISJ_fSJ_fLNS_15FloatRoundStyleE2EEESI_S1L_JEEENS4_5SM1004TMEM4LOAD26SM100_TMEM_LOAD_16dp256b4xES11_S1A_NS4_17SM75_U32x4_LDSM_NENS4_14SM90_TMA_STOREES1A_NS4_17SM90_U32x4_STSM_NENS4_39AutoVectorizingCopyWithAssumedAlignmentILi128EEEEEEvvEEEEvNT_6ParamsE --------------------------
	.section	.nv.shared._ZN7cutlass13device_kernelINS_4gemm6kernel13GemmUniversalIN4cute5tupleIJiiiiEEENS1_10collective13CollectiveMmaINS1_35MainloopSm100TmaUmmaWarpSpecializedILi17ELi2ELi4ENS5_IJNS4_1CILi8EEENSA_ILi1EEESC_EEEEENS5_IJNSA_ILi64EEENSA_ILi128EEENSA_ILi32EEEEEENS_10bfloat16_tENS5_IJlSC_lEEESJ_SK_NS4_8TiledMMAINS4_8MMA_AtomIJNS4_20SM100_MMA_F16BF16_SSISJ_SJ_fLi64ELi128ELNS4_4UMMA5MajorE0ELSP_0ELNSO_7ScaleInE0ELSQ_0EEEEEENS4_6LayoutINS5_IJSC_SC_SC_EEENS5_IJNSA_ILi0EEESV_SV_EEEEENS5_IJNS4_10UnderscoreESY_SY_EEEEENS4_13SM90_TMA_LOADENS4_14ComposedLayoutINS4_7SwizzleILi2ELi4ELi3EEENS4_18smem_ptr_flag_bitsILi16EEENST_INS5_IJSB_SH_EEENS5_IJSH_SC_EEEEEEEvNS4_8identityENS4_23SM90_TMA_LOAD_MULTICASTES1A_vS1B_EENS_8epilogue10collective18CollectiveEpilogueINS1E_23Sm100TmaWarpSpecializedILi4ELi2ELi16ELb1ELb0EEEJSI_NS5_IJNST_ISF_SC_EENST_ISH_SC_EEEEESJ_SK_SJ_SK_NS1E_6fusion15FusionCallbacksIS1I_NS1M_17LinearCombinationISJ_fSJ_fLNS_15FloatRoundStyleE2EEESI_S1L_JEEENS4_5SM1004TMEM4LOAD26SM100_TMEM_LOAD_16dp256b4xES11_S1A_NS4_17SM75_U32x4_LDSM_NENS4_14SM90_TMA_STOREES1A_NS4_17SM90_U32x4_STSM_NENS4_39AutoVectorizingCopyWithAssumedAlignmentILi128EEEEEEvvEEEEvNT_6ParamsE,"aw",@nobits
	.sectionflags	@""
	.align	16
	.zero		1024


//--------------------- .nv.shared.reserved.0     --------------------------
	.section	.nv.shared.reserved.0,"aw",@nobits
	.weak		__nv_reservedSMEM_offset_0_alias
	.size		__nv_reservedSMEM_offset_0_alias, 0, 64
	.other		__nv_reservedSMEM_offset_0_alias,@"STO_CUDA_RESERVED_SHARED STV_DEFAULT"
__nv_reservedSMEM_offset_0_alias:
	.zero		0
.nv.shared.reserved.0:
	.zero		64
	.weak		__nv_reservedSMEM_tcgen05_partition
	.type		__nv_reservedSMEM_tcgen05_partition,@object
	.size		__nv_reservedSMEM_tcgen05_partition,(.L_0 - __nv_reservedSMEM_tcgen05_partition)
__nv_reservedSMEM_tcgen05_partition:
	.zero		32
.L_0:


//--------------------- .nv.global                --------------------------
	.section	.nv.global,"aw",@nobits
.nv.global:
	.type		_ZN40_INTERNAL_117cd9e5_4_k_cu_fc4afef4_315044cute1_E,@object
	.size		_ZN40_INTERNAL_117cd9e5_4_k_cu_fc4afef4_315044cute1_E,(_ZN40_INTERNAL_117cd9e5_4_k_cu_fc4afef4_315044cuda3std3__45__cpo6cbeginE - _ZN40_INTERNAL_117cd9e5_4_k_cu_fc4afef4_315044cute1_E)
_ZN40_INTERNAL_117cd9e5_4_k_cu_fc4afef4_315044cute1_E:
	.zero		1
	.type		_ZN40_INTERNAL_117cd9e5_4_k_cu_fc4afef4_315044cuda3std3__45__cpo6cbeginE,@object
	.size		_ZN40_INTERNAL_117cd9e5_4_k_cu_fc4afef4_315044cuda3std3__45__cpo6cbeginE,(_ZN40_INTERNAL_117cd9e5_4_k_cu_fc4afef4_315044cuda3std3__48in_placeE - _ZN40_INTERNAL_117cd9e5_4_k_cu_fc4afef4_315044cuda3std3__45__cpo6cbeginE)
_ZN40_INTERNAL_117cd9e5_4_k_cu_fc4afef4_315044cuda3std3__45__cpo6cbeginE:
	.zero		1
	.type		_ZN40_INTERNAL_117cd9e5_4_k_cu_fc4afef4_315044cuda3std3__48in_placeE,@object
	.size		_ZN40_INTERNAL_117cd9e5_4_k_cu_fc4afef4_315044cuda3std3__48in_placeE,(_ZN40_INTERNAL_117cd9e5_4_k_cu_fc4afef4_315044cuda3std6ranges3__45__cpo9iter_moveE - _ZN40_INTERNAL_117cd9e5_4_k_cu_fc4afef4_315044cuda3std3__48in_placeE)
_ZN40_INTERNAL_117cd9e5_4_k_cu_fc4afef4_315044cuda3std3__48in_placeE:
	.zero		1
	.type		_ZN40_INTERNAL_117cd9e5_4_k_cu_fc4afef4_315044cuda3std6ranges3__45__cpo9iter_moveE,@object
	.size		_ZN40_INTERNAL_117cd9e5_4_k_cu_fc4afef4_315044cuda3std6ranges3__45__cpo9iter_moveE,(_ZN40_INTERNAL_117cd9e5_4_k_cu_fc4afef4_315044cuda3std3__45__cpo5beginE - _ZN40_INTERNAL_117cd9e5_4_k_cu_fc4afef4_315044cuda3std6ranges3__45__cpo9iter_moveE)
_ZN40_INTERNAL_117cd9e5_4_k_cu_fc4afef4_315044cuda3std6ranges3__45__cpo9iter_moveE:
	.zero		1
	.type		_ZN40_INTERNAL_117cd9e5_4_k_cu_fc4afef4_315044cuda3std3__45__cpo5beginE,@object
	.size		_ZN40_INTERNAL_117cd9e5_4_k_cu_fc4afef4_315044cuda3std3__45__cpo5beginE,(_ZN40_INTERNAL_117cd9e5_4_k_cu_fc4afef4_315044cuda3std3__442_GLOBAL__N__117cd9e5_4_k_cu_fc4afef4_315046ignoreE - _ZN40_INTERNAL_117cd9e5_4_k_cu_fc4afef4_315044cuda3std3__45__cpo5beginE)
_ZN40_INTERNAL_117cd9e5_4_k_cu_fc4afef4_315044cuda3std3__45__cpo5beginE:
	.zero		1
	.type		_ZN40_INTERNAL_117cd9e5_4_k_cu_fc4afef4_315044cuda3std3__442_GLOBAL__N__117cd9e5_4_k_cu_fc4afef4_315046ignoreE,@object
	.size		_ZN40_INTERNAL_117cd9e5_4_k_cu_fc4afef4_315044cuda3std3__442_GLOBAL__N__117cd9e5_4_k_cu_fc4afef4_315046ignoreE,(_ZN40_INTERNAL_117cd9e5_4_k_cu_fc4afef4_315044cute7productE - _ZN40_INTERNAL_117cd9e5_4_k_cu_fc4afef4_315044cuda3std3__442_GLOBAL__N__117cd9e5_4_k_cu_fc4afef4_315046ignoreE)
_ZN40_INTERNAL_117cd9e5_4_k_cu_fc4afef4_315044cuda3std3__442_GLOBAL__N__117cd9e5_4_k_cu_fc4afef4_315046ignoreE:
	.zero		1
	.type		_ZN40_INTERNAL_117cd9e5_4_k_cu_fc4afef4_315044cute7productE,@object
	.size		_ZN40_INTERNAL_117cd9e5_4_k_cu_fc4afef4_315044cute7productE,(_ZN40_INTERNAL_117cd9e5_4_k_cu_fc4afef4_315044cuda3std3__45__cpo3endE - _ZN40_INTERNAL_117cd9e5_4_k_cu_fc4afef4_315044cute7productE)
_ZN40_INTERNAL_117cd9e5_4_k_cu_fc4afef4_315044cute7productE:
	.zero		1
	.type		_ZN40_INTERNAL_117cd9e5_4_k_cu_fc4afef4_315044cuda3std3__45__cpo3endE,@object
	.size		_ZN40_INTERNAL_117cd9e5_4_k_cu_fc4afef4_315044cuda3std3__45__cpo3endE,(_ZN40_INTERNAL_117cd9e5_4_k_cu_fc4afef4_315044cuda3std3__419piecewise_constructE - _ZN40_INTERNAL_117cd9e5_4_k_cu_fc4afef4_315044cuda3std3__45__cpo3endE)
_ZN40_INTERNAL_117cd9e5_4_k_cu_fc4afef4_315044cuda3std3__45__cpo3endE:
	.zero		1
	.type		_ZN40_INTERNAL_117cd9e5_4_k_cu_fc4afef4_315044cuda3std3__419piecewise_constructE,@object
	.size		_ZN40_INTERNAL_117cd9e5_4_k_cu_fc4afef4_315044cuda3std3__419piecewise_constructE,(_ZN40_INTERNAL_117cd9e5_4_k_cu_fc4afef4_315044cuda3std3__45__cpo4cendE - _ZN40_INTERNAL_117cd9e5_4_k_cu_fc4afef4_315044cuda3std3__419piecewise_constructE)
_ZN40_INTERNAL_117cd9e5_4_k_cu_fc4afef4_315044cuda3std3__419piecewise_constructE:
	.zero		1
	.type		_ZN40_INTERNAL_117cd9e5_4_k_cu_fc4afef4_315044cuda3std3__45__cpo4cendE,@object
	.size		_ZN40_INTERNAL_117cd9e5_4_k_cu_fc4afef4_315044cuda3std3__45__cpo4cendE,(_ZN40_INTERNAL_117cd9e5_4_k_cu_fc4afef4_315044cuda3std6ranges3__45__cpo4swapE - _ZN40_INTERNAL_117cd9e5_4_k_cu_fc4afef4_315044cuda3std3__45__cpo4cendE)
_ZN40_INTERNAL_117cd9e5_4_k_cu_fc4afef4_315044cuda3std3__45__cpo4cendE:
	.zero		1
	.type		_ZN40_INTERNAL_117cd9e5_4_k_cu_fc4afef4_315044cuda3std6ranges3__45__cpo4swapE,@object
	.size		_ZN40_INTERNAL_117cd9e5_4_k_cu_fc4afef4_315044cuda3std6ranges3__45__cpo4swapE,(.L_10 - _ZN40_INTERNAL_117cd9e5_4_k_cu_fc4afef4_315044cuda3std6ranges3__45__cpo4swapE)
_ZN40_INTERNAL_117cd9e5_4_k_cu_fc4afef4_315044cuda3std6ranges3__45__cpo4swapE:
	.zero		1
.L_10:


//--------------------- .nv.constant0._ZN7cutlass13device_kernelINS_4gemm6kernel13GemmUniversalIN4cute5tupleIJiiiiEEENS1_10collective13CollectiveMmaINS1_35MainloopSm100TmaUmmaWarpSpecializedILi17ELi2ELi4ENS5_IJNS4_1CILi8EEENSA_ILi1EEESC_EEEEENS5_IJNSA_ILi64EEENSA_ILi128EEENSA_ILi32EEEEEENS_10bfloat16_tENS5_IJlSC_lEEESJ_SK_NS4_8TiledMMAINS4_8MMA_AtomIJNS4_20SM100_MMA_F16BF16_SSISJ_SJ_fLi64ELi128ELNS4_4UMMA5MajorE0ELSP_0ELNSO_7ScaleInE0ELSQ_0EEEEEENS4_6LayoutINS5_IJSC_SC_SC_EEENS5_IJNSA_ILi0EEESV_SV_EEEEENS5_IJNS4_10UnderscoreESY_SY_EEEEENS4_13SM90_TMA_LOADENS4_14ComposedLayoutINS4_7SwizzleILi2ELi4ELi3EEENS4_18smem_ptr_flag_bitsILi16EEENST_INS5_IJSB_SH_EEENS5_IJSH_SC_EEEEEEEvNS4_8identityENS4_23SM90_TMA_LOAD_MULTICASTES1A_vS1B_EENS_8epilogue10collective18CollectiveEpilogueINS1E_23Sm100TmaWarpSpecializedILi4ELi2ELi16ELb1ELb0EEEJSI_NS5_IJNST_ISF_SC_EENST_ISH_SC_EEEEESJ_SK_SJ_SK_NS1E_6fusion15FusionCallbacksIS1I_NS1M_17LinearCombinationISJ_fSJ_fLNS_15FloatRoundStyleE2EEESI_S1L_JEEENS4_5SM1004TMEM4LOAD26SM100_TMEM_LOAD_16dp256b4xES11_S1A_NS4_17SM75_U32x4_LDSM_NENS4_14SM90_TMA_STOREES1A_NS4_17SM90_U32x4_STSM_NENS4_39AutoVectorizingCopyWithAssumedAlignmentILi128EEEEEEvvEEEEvNT_6ParamsE --------------------------
	.section	.nv.constant0._ZN7cutlass13device_kernelINS_4gemm6kernel13GemmUniversalIN4cute5tupleIJiiiiEEENS1_10collective13CollectiveMmaINS1_35MainloopSm100TmaUmmaWarpSpecializedILi17ELi2ELi4ENS5_IJNS4_1CILi8EEENSA_ILi1EEESC_EEEEENS5_IJNSA_ILi64EEENSA_ILi128EEENSA_ILi32EEEEEENS_10bfloat16_tENS5_IJlSC_lEEESJ_SK_NS4_8TiledMMAINS4_8MMA_AtomIJNS4_20SM100_MMA_F16BF16_SSISJ_SJ_fLi64ELi128ELNS4_4UMMA5MajorE0ELSP_0ELNSO_7ScaleInE0ELSQ_0EEEEEENS4_6LayoutINS5_IJSC_SC_SC_EEENS5_IJNSA_ILi0EEESV_SV_EEEEENS5_IJNS4_10UnderscoreESY_SY_EEEEENS4_13SM90_TMA_LOADENS4_14ComposedLayoutINS4_7SwizzleILi2ELi4ELi3EEENS4_18smem_ptr_flag_bitsILi16EEENST_INS5_IJSB_SH_EEENS5_IJSH_SC_EEEEEEEvNS4_8identityENS4_23SM90_TMA_LOAD_MULTICASTES1A_vS1B_EENS_8epilogue10collective18CollectiveEpilogueINS1E_23Sm100TmaWarpSpecializedILi4ELi2ELi16ELb1ELb0EEEJSI_NS5_IJNST_ISF_SC_EENST_ISH_SC_EEEEESJ_SK_SJ_SK_NS1E_6fusion15FusionCallbacksIS1I_NS1M_17LinearCombinationISJ_fSJ_fLNS_15FloatRoundStyleE2EEESI_S1L_JEEENS4_5SM1004TMEM4LOAD26SM100_TMEM_LOAD_16dp256b4xES11_S1A_NS4_17SM75_U32x4_LDSM_NENS4_14SM90_TMA_STOREES1A_NS4_17SM90_U32x4_STSM_NENS4_39AutoVectorizingCopyWithAssumedAlignmentILi128EEEEEEvvEEEEvNT_6ParamsE,"a",@progbits
	.sectionflags	@""
	.align	4
.nv.constant0._ZN7cutlass13device_kernelINS_4gemm6kernel13GemmUniversalIN4cute5tupleIJiiiiEEENS1_10collective13CollectiveMmaINS1_35MainloopSm100TmaUmmaWarpSpecializedILi17ELi2ELi4ENS5_IJNS4_1CILi8EEENSA_ILi1EEESC_EEEEENS5_IJNSA_ILi64EEENSA_ILi128EEENSA_ILi32EEEEEENS_10bfloat16_tENS5_IJlSC_lEEESJ_SK_NS4_8TiledMMAINS4_8MMA_AtomIJNS4_20SM100_MMA_F16BF16_SSISJ_SJ_fLi64ELi128ELNS4_4UMMA5MajorE0ELSP_0ELNSO_7ScaleInE0ELSQ_0EEEEEENS4_6LayoutINS5_IJSC_SC_SC_EEENS5_IJNSA_ILi0EEESV_SV_EEEEENS5_IJNS4_10UnderscoreESY_SY_EEEEENS4_13SM90_TMA_LOADENS4_14ComposedLayoutINS4_7SwizzleILi2ELi4ELi3EEENS4_18smem_ptr_flag_bitsILi16EEENST_INS5_IJSB_SH_EEENS5_IJSH_SC_EEEEEEEvNS4_8identityENS4_23SM90_TMA_LOAD_MULTICASTES1A_vS1B_EENS_8epilogue10collective18CollectiveEpilogueINS1E_23Sm100TmaWarpSpecializedILi4ELi2ELi16ELb1ELb0EEEJSI_NS5_IJNST_ISF_SC_EENST_ISH_SC_EEEEESJ_SK_SJ_SK_NS1E_6fusion15FusionCallbacksIS1I_NS1M_17LinearCombinationISJ_fSJ_fLNS_15FloatRoundStyleE2EEESI_S1L_JEEENS4_5SM1004TMEM4LOAD26SM100_TMEM_LOAD_16dp256b4xES11_S1A_NS4_17SM75_U32x4_LDSM_NENS4_14SM90_TMA_STOREES1A_NS4_17SM90_U32x4_STSM_NENS4_39AutoVectorizingCopyWithAssumedAlignmentILi128EEEEEEvvEEEEvNT_6ParamsE:
	.zero		2944


//--------------------- SYMBOLS --------------------------

	.type		.nv.reservedSmem.offset0,@object
	.size		.nv.reservedSmem.offset0,0x4
	.type		.nv.reservedSmem.cap,@object
	.size		.nv.reservedSmem.cap,0x4
	.type		__assertfail,@function
